	.target	sm_90a

	.elftype	@"ET_EXEC"


//--------------------- .note.nv.tkinfo           --------------------------
	.section	.note.nv.tkinfo,"",@"SHT_NOTE"
	.sectionflags	@"SHF_NOTE_NV_TKINFO"
	.tkinfo
        /*0018*/ 	.word	0x00000002
        /*0030*/ 	.string	""
        /*0030*/ 	.string	"ptxas"
        /*0030*/ 	.string	"Cuda compilation tools, release 13.0, V13.0.88"
        /*0030*/ 	.string	"Build cuda_13.0.r13.0/compiler.36424714_0"
        /*0030*/ 	.string	"-v  -suppress-debug-info  -lineinfo  -arch sm_90a "



//--------------------- .note.nv.cuinfo           --------------------------
	.section	.note.nv.cuinfo,"",@"SHT_NOTE"
	.sectionflags	@"SHF_NOTE_NV_CUINFO"
        /*0018*/ 	.short	0x0002
        /*001a*/ 	.short	0x005a
        /*001c*/ 	.short	0x0082
	.zero		2


//--------------------- .nv.info                  --------------------------
	.section	.nv.info,"",@"SHT_CUDA_INFO"
	.align	4


	//----- nvinfo : EIATTR_REGCOUNT
	.align		4
        /*0000*/ 	.byte	0x04, 0x2f
        /*0002*/ 	.short	(.L_1 - .L_0)
	.align		4
.L_0:
        /*0004*/ 	.word	index@(matmul_kernel)
        /*0008*/ 	.word	0x000000a6


	//----- nvinfo : EIATTR_FRAME_SIZE
	.align		4
.L_1:
        /*000c*/ 	.byte	0x04, 0x11
        /*000e*/ 	.short	(.L_3 - .L_2)
	.align		4
.L_2:
        /*0010*/ 	.word	index@(matmul_kernel)
        /*0014*/ 	.word	0x00000000


	//----- nvinfo : EIATTR_MIN_STACK_SIZE
	.align		4
.L_3:
        /*0018*/ 	.byte	0x04, 0x12
        /*001a*/ 	.short	(.L_5 - .L_4)
	.align		4
.L_4:
        /*001c*/ 	.word	index@(matmul_kernel)
        /*0020*/ 	.word	0x00000000
.L_5:


//--------------------- .nv.compat                --------------------------
	.section	.nv.compat,"",@"SHT_CUDA_COMPAT_INFO"
	.align	4
        /*0000*/ 	.byte	0x02, 0x09, 0x01, 0x00, 0x02, 0x02, 0x01, 0x00, 0x02, 0x05, 0x05, 0x00, 0x03, 0x07, 0x01, 0x01
        /*0010*/ 	.byte	0x02, 0x03, 0x00, 0x00, 0x02, 0x06, 0x01, 0x00, 0x04, 0x0b, 0x08, 0x00, 0x00, 0x00, 0x00, 0x00
        /*0020*/ 	.byte	0x00, 0x00, 0x00, 0x00


//--------------------- .nv.info.matmul_kernel    --------------------------
	.section	.nv.info.matmul_kernel,"",@"SHT_CUDA_INFO"
	.sectionflags	@""
	.align	4


	//----- nvinfo : EIATTR_CUDA_API_VERSION
	.align		4
        /*0000*/ 	.byte	0x04, 0x37
        /*0002*/ 	.short	(.L_7 - .L_6)
.L_6:
        /*0004*/ 	.word	0x00000082


	//----- nvinfo : EIATTR_KPARAM_INFO
	.align		4
.L_7:
        /*0008*/ 	.byte	0x04, 0x17
        /*000a*/ 	.short	(.L_9 - .L_8)
.L_8:
        /*000c*/ 	.word	0x00000000
        /*0010*/ 	.short	0x000d
        /*0012*/ 	.short	0x0048
        /*0014*/ 	.byte	0x00, 0xf4, 0x21, 0x00


	//----- nvinfo : EIATTR_KPARAM_INFO
	.align		4
.L_9:
        /*0018*/ 	.byte	0x04, 0x17
        /*001a*/ 	.short	(.L_11 - .L_10)
.L_10:
        /*001c*/ 	.word	0x00000000
        /*0020*/ 	.short	0x000c
        /*0022*/ 	.short	0x0040
        /*0024*/ 	.byte	0x00, 0xf4, 0x21, 0x00


	//----- nvinfo : EIATTR_KPARAM_INFO
	.align		4
.L_11:
        /*0028*/ 	.byte	0x04, 0x17
        /*002a*/ 	.short	(.L_13 - .L_12)
.L_12:
        /*002c*/ 	.word	0x00000000
        /*0030*/ 	.short	0x000b
        /*0032*/ 	.short	0x0038
        /*0034*/ 	.byte	0x00, 0xf0, 0x11, 0x00


	//----- nvinfo : EIATTR_KPARAM_INFO
	.align		4
.L_13:
        /*0038*/ 	.byte	0x04, 0x17
        /*003a*/ 	.short	(.L_15 - .L_14)
.L_14:
        /*003c*/ 	.word	0x00000000
        /*0040*/ 	.short	0x000a
        /*0042*/ 	.short	0x0034
        /*0044*/ 	.byte	0x00, 0xf0, 0x11, 0x00


	//----- nvinfo : EIATTR_KPARAM_INFO
	.align		4
.L_15:
        /*0048*/ 	.byte	0x04, 0x17
        /*004a*/ 	.short	(.L_17 - .L_16)
.L_16:
        /*004c*/ 	.word	0x00000000
        /*0050*/ 	.short	0x0009
        /*0052*/ 	.short	0x0030
        /*0054*/ 	.byte	0x00, 0xf0, 0x11, 0x00


	//----- nvinfo : EIATTR_KPARAM_INFO
	.align		4
.L_17:
        /*0058*/ 	.byte	0x04, 0x17
        /*005a*/ 	.short	(.L_19 - .L_18)
.L_18:
        /*005c*/ 	.word	0x00000000
        /*0060*/ 	.short	0x0008
        /*0062*/ 	.short	0x002c
        /*0064*/ 	.byte	0x00, 0xf0, 0x11, 0x00


	//----- nvinfo : EIATTR_KPARAM_INFO
	.align		4
.L_19:
        /*0068*/ 	.byte	0x04, 0x17
        /*006a*/ 	.short	(.L_21 - .L_20)
.L_20:
        /*006c*/ 	.word	0x00000000
        /*0070*/ 	.short	0x0007
        /*0072*/ 	.short	0x0028
        /*0074*/ 	.byte	0x00, 0xf0, 0x11, 0x00


	//----- nvinfo : EIATTR_KPARAM_INFO
	.align		4
.L_21:
        /*0078*/ 	.byte	0x04, 0x17
        /*007a*/ 	.short	(.L_23 - .L_22)
.L_22:
        /*007c*/ 	.word	0x00000000
        /*0080*/ 	.short	0x0006
        /*0082*/ 	.short	0x0024
        /*0084*/ 	.byte	0x00, 0xf0, 0x11, 0x00


	//----- nvinfo : EIATTR_KPARAM_INFO
	.align		4
.L_23:
        /*0088*/ 	.byte	0x04, 0x17
        /*008a*/ 	.short	(.L_25 - .L_24)
.L_24:
        /*008c*/ 	.word	0x00000000
        /*0090*/ 	.short	0x0005
        /*0092*/ 	.short	0x0020
        /*0094*/ 	.byte	0x00, 0xf0, 0x11, 0x00


	//----- nvinfo : EIATTR_KPARAM_INFO
	.align		4
.L_25:
        /*0098*/ 	.byte	0x04, 0x17
        /*009a*/ 	.short	(.L_27 - .L_26)
.L_26:
        /*009c*/ 	.word	0x00000000
        /*00a0*/ 	.short	0x0004
        /*00a2*/ 	.short	0x001c
        /*00a4*/ 	.byte	0x00, 0xf0, 0x11, 0x00


	//----- nvinfo : EIATTR_KPARAM_INFO
	.align		4
.L_27:
        /*00a8*/ 	.byte	0x04, 0x17
        /*00aa*/ 	.short	(.L_29 - .L_28)
.L_28:
        /*00ac*/ 	.word	0x00000000
        /*00b0*/ 	.short	0x0003
        /*00b2*/ 	.short	0x0018
        /*00b4*/ 	.byte	0x00, 0xf0, 0x11, 0x00


	//----- nvinfo : EIATTR_KPARAM_INFO
	.align		4
.L_29:
        /*00b8*/ 	.byte	0x04, 0x17
        /*00ba*/ 	.short	(.L_31 - .L_30)
.L_30:
        /*00bc*/ 	.word	0x00000000
        /*00c0*/ 	.short	0x0002
        /*00c2*/ 	.short	0x0010
        /*00c4*/ 	.byte	0x00, 0xf4, 0x21, 0x00


	//----- nvinfo : EIATTR_KPARAM_INFO
	.align		4
.L_31:
        /*00c8*/ 	.byte	0x04, 0x17
        /*00ca*/ 	.short	(.L_33 - .L_32)
.L_32:
        /*00cc*/ 	.word	0x00000000
        /*00d0*/ 	.short	0x0001
        /*00d2*/ 	.short	0x0008
        /*00d4*/ 	.byte	0x00, 0xf4, 0x21, 0x00


	//----- nvinfo : EIATTR_KPARAM_INFO
	.align		4
.L_33:
        /*00d8*/ 	.byte	0x04, 0x17
        /*00da*/ 	.short	(.L_35 - .L_34)
.L_34:
        /*00dc*/ 	.word	0x00000000
        /*00e0*/ 	.short	0x0000
        /*00e2*/ 	.short	0x0000
        /*00e4*/ 	.byte	0x00, 0xf4, 0x21, 0x00


	//----- nvinfo : EIATTR_SPARSE_MMA_MASK
	.align		4
.L_35:
        /*00e8*/ 	.byte	0x03, 0x50
        /*00ea*/ 	.short	0x0000


	//----- nvinfo : EIATTR_MAXREG_COUNT
	.align		4
        /*00ec*/ 	.byte	0x03, 0x1b
        /*00ee*/ 	.short	0x00ff


	//----- nvinfo : EIATTR_NUM_BARRIERS
	.align		4
        /*00f0*/ 	.byte	0x02, 0x4c
        /*00f2*/ 	.byte	0x01
	.zero		1


	//----- nvinfo : EIATTR_MERCURY_ISA_VERSION
	.align		4
        /*00f4*/ 	.byte	0x03, 0x5f
        /*00f6*/ 	.short	0x0101


	//----- nvinfo : EIATTR_EXIT_INSTR_OFFSETS
	.align		4
        /*00f8*/ 	.byte	0x04, 0x1c
        /*00fa*/ 	.short	(.L_37 - .L_36)


	//   ....[0]....
.L_36:
        /*00fc*/ 	.word	0x000053f0


	//   ....[1]....
        /*0100*/ 	.word	0x00005420


	//----- nvinfo : EIATTR_REQNTID
	.align		4
.L_37:
        /*0104*/ 	.byte	0x04, 0x10
        /*0106*/ 	.short	(.L_39 - .L_38)
.L_38:
        /*0108*/ 	.word	0x00000040
        /*010c*/ 	.word	0x00000001
        /*0110*/ 	.word	0x00000001


	//----- nvinfo : EIATTR_CBANK_PARAM_SIZE
	.align		4
.L_39:
        /*0114*/ 	.byte	0x03, 0x19
        /*0116*/ 	.short	0x0050


	//----- nvinfo : EIATTR_PARAM_CBANK
	.align		4
        /*0118*/ 	.byte	0x04, 0x0a
        /*011a*/ 	.short	(.L_41 - .L_40)
	.align		4
.L_40:
        /*011c*/ 	.word	index@(.nv.constant0.matmul_kernel)
        /*0120*/ 	.short	0x0210
        /*0122*/ 	.short	0x0050


	//----- nvinfo : EIATTR_SW_WAR
	.align		4
.L_41:
        /*0124*/ 	.byte	0x04, 0x36
        /*0126*/ 	.short	(.L_43 - .L_42)
.L_42:
        /*0128*/ 	.word	0x00000008
.L_43:


//--------------------- .nv.callgraph             --------------------------
	.section	.nv.callgraph,"",@"SHT_CUDA_CALLGRAPH"
	.align	4
	.sectionentsize	8
	.align		4
        /*0000*/ 	.word	0x00000000
	.align		4
        /*0004*/ 	.word	0xffffffff
	.align		4
        /*0008*/ 	.word	0x00000000
	.align		4
        /*000c*/ 	.word	0xfffffffe
	.align		4
        /*0010*/ 	.word	0x00000000
	.align		4
        /*0014*/ 	.word	0xfffffffd
	.align		4
        /*0018*/ 	.word	0x00000000
	.align		4
        /*001c*/ 	.word	0xfffffffc


//--------------------- .text.matmul_kernel       --------------------------
	.section	.text.matmul_kernel,"ax",@progbits
	.align	128
        .global         matmul_kernel
        .type           matmul_kernel,@function
        .size           matmul_kernel,(.L_x_4 - matmul_kernel)
        .other          matmul_kernel,@"STO_CUDA_ENTRY STV_DEFAULT"
matmul_kernel:
.text.matmul_kernel:
[----:B------:R-:W-:Y:S08]  /*0000*/  LDC R1, c[0x0][0x28] ;  /* 0x00000a00ff017b82 */ /* 0x000ff00000000800 */
[----:B------:R-:W0:Y:S01]  /*0010*/  LDC.64 R20, c[0x0][0x228] ;  /* 0x00008a00ff147b82 */ /* 0x000e220000000a00 */
[----:B------:R-:W1:Y:S01]  /*0020*/  S2R R5, SR_CTAID.X ;  /* 0x0000000000057919 */ /* 0x000e620000002500 */
[----:B------:R-:W-:Y:S01]  /*0030*/  UMOV UR4, 0x400 ;  /* 0x0000040000047882 */ /* 0x000fe20000000000 */
[----:B------:R-:W-:Y:S01]  /*0040*/  ULDC.64 UR6, c[0x0][0x208] ;  /* 0x0000820000067ab9 */ /* 0x000fe20000000a00 */
[----:B------:R-:W2:Y:S04]  /*0050*/  S2R R162, SR_TID.X ;  /* 0x0000000000a27919 */ /* 0x000ea80000002100 */
[----:B------:R-:W3:Y:S01]  /*0060*/  S2UR UR5, SR_CgaCtaId ;  /* 0x00000000000579c3 */ /* 0x000ee20000008800 */
[----:B0-----:R-:W-:-:S05]  /*0070*/  VIADD R0, R21, 0x1f ;  /* 0x0000001f15007836 */ /* 0x001fca0000000000 */
[----:B------:R-:W-:Y:S01]  /*0080*/  SHF.R.S32.HI R3, RZ, 0x1f, R0 ;  /* 0x0000001fff037819 */ /* 0x000fe20000011400 */
[----:B---3--:R-:W-:-:S03]  /*0090*/  ULEA UR4, UR5, UR4, 0x18 ;  /* 0x0000000405047291 */ /* 0x008fc6000f8ec03f */
[----:B------:R-:W-:Y:S02]  /*00a0*/  LEA.HI R3, R3, R0, RZ, 0x5 ;  /* 0x0000000003037211 */ /* 0x000fe400078f28ff */
[----:B-1----:R-:W-:Y:S01]  /*00b0*/  IABS R8, R5 ;  /* 0x0000000500087213 */ /* 0x002fe20000000000 */
[----:B------:R-:W-:Y:S01]  /*00c0*/  ULDC UR5, c[0x0][0x230] ;  /* 0x00008c0000057ab9 */ /* 0x000fe20000000800 */
[----:B------:R-:W-:Y:S02]  /*00d0*/  SHF.R.S32.HI R3, RZ, 0x5, R3 ;  /* 0x00000005ff037819 */ /* 0x000fe40000011403 */
[----:B--2---:R-:W-:Y:S02]  /*00e0*/  SHF.R.U32.HI R158, RZ, 0x5, R162 ;  /* 0x00000005ff9e7819 */ /* 0x004fe400000116a2 */
[----:B------:R-:W-:Y:S01]  /*00f0*/  LOP3.LUT R159, R162, 0x1f, RZ, 0xc0, !PT ;  /* 0x0000001fa29f7812 */ /* 0x000fe200078ec0ff */
[----:B------:R-:W-:Y:S01]  /*0100*/  IMAD.SHL.U32 R4, R3, 0x8, RZ ;  /* 0x0000000803047824 */ /* 0x000fe200078e00ff */
[----:B------:R-:W-:-:S02]  /*0110*/  SGXT.U32 R158, R158, 0x1 ;  /* 0x000000019e9e781a */ /* 0x000fc40000000000 */
[----:B------:R-:W-:Y:S02]  /*0120*/  LOP3.LUT R160, R162, 0x20, RZ, 0xc0, !PT ;  /* 0x00000020a2a07812 */ /* 0x000fe400078ec0ff */
[-C--:B------:R-:W-:Y:S02]  /*0130*/  IABS R7, R4.reuse ;  /* 0x0000000400077213 */ /* 0x080fe40000000000 */
[----:B------:R-:W-:Y:S02]  /*0140*/  IABS R10, R4 ;  /* 0x00000004000a7213 */ /* 0x000fe40000000000 */
[----:B------:R-:W0:Y:S01]  /*0150*/  I2F.RP R0, R7 ;  /* 0x0000000700007306 */ /* 0x000e220000209400 */
[C---:B------:R-:W-:Y:S02]  /*0160*/  LOP3.LUT R127, R158.reuse, 0x2, RZ, 0xfc, !PT ;  /* 0x000000029e7f7812 */ /* 0x040fe400078efcff */
[C---:B------:R-:W-:Y:S02]  /*0170*/  LOP3.LUT R128, R158.reuse, 0x4, RZ, 0xfc, !PT ;  /* 0x000000049e807812 */ /* 0x040fe400078efcff */
[----:B------:R-:W-:-:S02]  /*0180*/  LOP3.LUT R129, R158, 0x6, RZ, 0xfc, !PT ;  /* 0x000000069e817812 */ /* 0x000fc400078efcff */
[C---:B------:R-:W-:Y:S02]  /*0190*/  LOP3.LUT R130, R158.reuse, 0x8, RZ, 0xfc, !PT ;  /* 0x000000089e827812 */ /* 0x040fe400078efcff */
[C---:B------:R-:W-:Y:S02]  /*01a0*/  LOP3.LUT R131, R158.reuse, 0xa, RZ, 0xfc, !PT ;  /* 0x0000000a9e837812 */ /* 0x040fe400078efcff */
[C---:B------:R-:W-:Y:S02]  /*01b0*/  LOP3.LUT R132, R158.reuse, 0xc, RZ, 0xfc, !PT ;  /* 0x0000000c9e847812 */ /* 0x040fe400078efcff */
[C---:B------:R-:W-:Y:S01]  /*01c0*/  LOP3.LUT R133, R158.reuse, 0xe, RZ, 0xfc, !PT ;  /* 0x0000000e9e857812 */ /* 0x040fe200078efcff */
[----:B0-----:R-:W0:Y:S01]  /*01d0*/  MUFU.RCP R0, R0 ;  /* 0x0000000000007308 */ /* 0x001e220000001000 */
[C---:B------:R-:W-:Y:S02]  /*01e0*/  LOP3.LUT R134, R158.reuse, 0x10, RZ, 0xfc, !PT ;  /* 0x000000109e867812 */ /* 0x040fe400078efcff */
[----:B------:R-:W-:-:S02]  /*01f0*/  LOP3.LUT R135, R158, 0x12, RZ, 0xfc, !PT ;  /* 0x000000129e877812 */ /* 0x000fc400078efcff */
[C---:B------:R-:W-:Y:S02]  /*0200*/  LOP3.LUT R136, R158.reuse, 0x14, RZ, 0xfc, !PT ;  /* 0x000000149e887812 */ /* 0x040fe400078efcff */
[C---:B------:R-:W-:Y:S02]  /*0210*/  LOP3.LUT R137, R158.reuse, 0x16, RZ, 0xfc, !PT ;  /* 0x000000169e897812 */ /* 0x040fe400078efcff */
[C---:B------:R-:W-:Y:S02]  /*0220*/  LOP3.LUT R138, R158.reuse, 0x18, RZ, 0xfc, !PT ;  /* 0x000000189e8a7812 */ /* 0x040fe400078efcff */
[C---:B------:R-:W-:Y:S02]  /*0230*/  LOP3.LUT R139, R158.reuse, 0x1a, RZ, 0xfc, !PT ;  /* 0x0000001a9e8b7812 */ /* 0x040fe400078efcff */
[C---:B------:R-:W-:Y:S02]  /*0240*/  LOP3.LUT R140, R158.reuse, 0x1c, RZ, 0xfc, !PT ;  /* 0x0000001c9e8c7812 */ /* 0x040fe400078efcff */
[----:B------:R-:W-:Y:S01]  /*0250*/  LOP3.LUT R141, R158, 0x1e, RZ, 0xfc, !PT ;  /* 0x0000001e9e8d7812 */ /* 0x000fe200078efcff */
[----:B0-----:R-:W-:-:S02]  /*0260*/  VIADD R2, R0, 0xffffffe ;  /* 0x0ffffffe00027836 */ /* 0x001fc40000000000 */
[----:B------:R-:W-:Y:S02]  /*0270*/  IMAD.MOV R0, RZ, RZ, -R10 ;  /* 0x000000ffff007224 */ /* 0x000fe400078e0a0a */
[----:B------:R0:W1:Y:S02]  /*0280*/  F2I.FTZ.U32.TRUNC.NTZ R3, R2 ;  /* 0x0000000200037305 */ /* 0x000064000021f000 */
[----:B0-----:R-:W-:Y:S02]  /*0290*/  IMAD.MOV.U32 R2, RZ, RZ, RZ ;  /* 0x000000ffff027224 */ /* 0x001fe400078e00ff */
[----:B-1----:R-:W-:-:S04]  /*02a0*/  IMAD.MOV R6, RZ, RZ, -R3 ;  /* 0x000000ffff067224 */ /* 0x002fc800078e0a03 */
[----:B------:R-:W-:Y:S02]  /*02b0*/  IMAD R9, R6, R7, RZ ;  /* 0x0000000706097224 */ /* 0x000fe400078e02ff */
[----:B------:R-:W-:Y:S02]  /*02c0*/  IMAD.MOV.U32 R6, RZ, RZ, R8 ;  /* 0x000000ffff067224 */ /* 0x000fe400078e0008 */
[----:B------:R-:W-:-:S06]  /*02d0*/  IMAD.HI.U32 R3, R3, R9, R2 ;  /* 0x0000000903037227 */ /* 0x000fcc00078e0002 */
[----:B------:R-:W-:-:S04]  /*02e0*/  IMAD.HI.U32 R3, R3, R6, RZ ;  /* 0x0000000603037227 */ /* 0x000fc800078e00ff */
[----:B------:R-:W-:-:S05]  /*02f0*/  IMAD R0, R3, R0, R6 ;  /* 0x0000000003007224 */ /* 0x000fca00078e0206 */
[----:B------:R-:W-:-:S13]  /*0300*/  ISETP.GT.U32.AND P1, PT, R7, R0, PT ;  /* 0x000000000700720c */ /* 0x000fda0003f24070 */
[----:B------:R-:W-:Y:S02]  /*0310*/  @!P1 IMAD.IADD R0, R0, 0x1, -R7 ;  /* 0x0000000100009824 */ /* 0x000fe400078e0a07 */
[----:B------:R-:W-:Y:S01]  /*0320*/  @!P1 VIADD R3, R3, 0x1 ;  /* 0x0000000103039836 */ /* 0x000fe20000000000 */
[----:B------:R-:W-:Y:S02]  /*0330*/  ISETP.NE.AND P1, PT, R4, RZ, PT ;  /* 0x000000ff0400720c */ /* 0x000fe40003f25270 */
[----:B------:R-:W-:Y:S02]  /*0340*/  ISETP.GE.U32.AND P0, PT, R0, R7, PT ;  /* 0x000000070000720c */ /* 0x000fe40003f06070 */
[----:B------:R-:W-:-:S04]  /*0350*/  LOP3.LUT R0, R5, R4, RZ, 0x3c, !PT ;  /* 0x0000000405007212 */ /* 0x000fc800078e3cff */
[----:B------:R-:W-:Y:S01]  /*0360*/  ISETP.GE.AND P2, PT, R0, RZ, PT ;  /* 0x000000ff0000720c */ /* 0x000fe20003f46270 */
[----:B------:R-:W-:-:S06]  /*0370*/  VIADD R0, R20, 0x1f ;  /* 0x0000001f14007836 */ /* 0x000fcc0000000000 */
[----:B------:R-:W-:-:S04]  /*0380*/  @P0 VIADD R3, R3, 0x1 ;  /* 0x0000000103030836 */ /* 0x000fc80000000000 */
[----:B------:R-:W-:Y:S01]  /*0390*/  IMAD.MOV.U32 R2, RZ, RZ, R3 ;  /* 0x000000ffff027224 */ /* 0x000fe200078e0003 */
[----:B------:R-:W-:-:S03]  /*03a0*/  SHF.R.S32.HI R3, RZ, 0x1f, R0 ;  /* 0x0000001fff037819 */ /* 0x000fc60000011400 */
[----:B------:R-:W-:Y:S01]  /*03b0*/  @!P2 IMAD.MOV R2, RZ, RZ, -R2 ;  /* 0x000000ffff02a224 */ /* 0x000fe200078e0a02 */
[----:B------:R-:W-:Y:S02]  /*03c0*/  @!P1 LOP3.LUT R2, RZ, R4, RZ, 0x33, !PT ;  /* 0x00000004ff029212 */ /* 0x000fe400078e33ff */
[----:B------:R-:W-:-:S03]  /*03d0*/  LEA.HI R3, R3, R0, RZ, 0x5 ;  /* 0x0000000003037211 */ /* 0x000fc600078f28ff */
[----:B------:R-:W-:Y:S02]  /*03e0*/  IMAD.SHL.U32 R6, R2, 0x8, RZ ;  /* 0x0000000802067824 */ /* 0x000fe400078e00ff */
[----:B------:R-:W-:-:S03]  /*03f0*/  IMAD.MOV R2, RZ, RZ, -R2 ;  /* 0x000000ffff027224 */ /* 0x000fc600078e0a02 */
[----:B------:R-:W-:Y:S01]  /*0400*/  LEA.HI.SX32 R3, R3, -R6, 0x1b ;  /* 0x8000000603037211 */ /* 0x000fe200078fdaff */
[----:B------:R-:W-:-:S03]  /*0410*/  IMAD R4, R4, R2, R5 ;  /* 0x0000000204047224 */ /* 0x000fc600078e0205 */
[----:B------:R-:W-:Y:S02]  /*0420*/  VIMNMX R11, R3, 0x8, PT ;  /* 0x00000008030b7848 */ /* 0x000fe40003fe0100 */
[----:B------:R-:W-:Y:S02]  /*0430*/  IABS R9, R4 ;  /* 0x0000000400097213 */ /* 0x000fe40000000000 */
[----:B------:R-:W-:-:S04]  /*0440*/  IABS R7, R11 ;  /* 0x0000000b00077213 */ /* 0x000fc80000000000 */
[----:B------:R-:W0:Y:S08]  /*0450*/  I2F.RP R0, R7 ;  /* 0x0000000700007306 */ /* 0x000e300000209400 */
[----:B0-----:R-:W0:Y:S02]  /*0460*/  MUFU.RCP R0, R0 ;  /* 0x0000000000007308 */ /* 0x001e240000001000 */
[----:B0-----:R-:W-:-:S06]  /*0470*/  VIADD R3, R0, 0xffffffe ;  /* 0x0ffffffe00037836 */ /* 0x001fcc0000000000 */
[----:B------:R-:W0:Y:S02]  /*0480*/  F2I.FTZ.U32.TRUNC.NTZ R3, R3 ;  /* 0x0000000300037305 */ /* 0x000e24000021f000 */
[----:B0-----:R-:W-:-:S04]  /*0490*/  IMAD.MOV R8, RZ, RZ, -R3 ;  /* 0x000000ffff087224 */ /* 0x001fc800078e0a03 */
[----:B------:R-:W-:Y:S01]  /*04a0*/  IMAD.MOV.U32 R2, RZ, RZ, R8 ;  /* 0x000000ffff027224 */ /* 0x000fe200078e0008 */
[----:B------:R-:W-:-:S03]  /*04b0*/  IABS R8, R11 ;  /* 0x0000000b00087213 */ /* 0x000fc60000000000 */
[----:B------:R-:W-:Y:S02]  /*04c0*/  IMAD R5, R2, R7, RZ ;  /* 0x0000000702057224 */ /* 0x000fe400078e02ff */
[----:B------:R-:W-:Y:S02]  /*04d0*/  IMAD.MOV.U32 R2, RZ, RZ, RZ ;  /* 0x000000ffff027224 */ /* 0x000fe400078e00ff */
[----:B------:R-:W-:Y:S02]  /*04e0*/  IMAD.MOV R0, RZ, RZ, -R8 ;  /* 0x000000ffff007224 */ /* 0x000fe400078e0a08 */
[----:B------:R-:W-:Y:S02]  /*04f0*/  IMAD.HI.U32 R2, R3, R5, R2 ;  /* 0x0000000503027227 */ /* 0x000fe400078e0002 */
[----:B------:R-:W0:Y:S04]  /*0500*/  LDC R3, c[0x0][0x230] ;  /* 0x00008c00ff037b82 */ /* 0x000e280000000800 */
[----:B------:R-:W-:-:S04]  /*0510*/  IMAD.HI.U32 R2, R2, R9, RZ ;  /* 0x0000000902027227 */ /* 0x000fc800078e00ff */
[----:B------:R-:W-:-:S05]  /*0520*/  IMAD R0, R2, R0, R9 ;  /* 0x0000000002007224 */ /* 0x000fca00078e0209 */
[----:B------:R-:W-:Y:S01]  /*0530*/  ISETP.GT.U32.AND P1, PT, R7, R0, PT ;  /* 0x000000000700720c */ /* 0x000fe20003f24070 */
[----:B0-----:R-:W-:-:S12]  /*0540*/  VIADD R3, R3, 0x3f ;  /* 0x0000003f03037836 */ /* 0x001fd80000000000 */
[----:B------:R-:W-:Y:S02]  /*0550*/  @!P1 IMAD.IADD R0, R0, 0x1, -R7 ;  /* 0x0000000100009824 */ /* 0x000fe400078e0a07 */
[----:B------:R-:W-:Y:S01]  /*0560*/  @!P1 VIADD R2, R2, 0x1 ;  /* 0x0000000102029836 */ /* 0x000fe20000000000 */
[----:B------:R-:W-:Y:S02]  /*0570*/  ISETP.NE.AND P1, PT, R11, RZ, PT ;  /* 0x000000ff0b00720c */ /* 0x000fe40003f25270 */
[----:B------:R-:W-:Y:S02]  /*0580*/  ISETP.GE.U32.AND P0, PT, R0, R7, PT ;  /* 0x000000070000720c */ /* 0x000fe40003f06070 */
[----:B------:R-:W-:-:S04]  /*0590*/  LOP3.LUT R0, R4, R11, RZ, 0x3c, !PT ;  /* 0x0000000b04007212 */ /* 0x000fc800078e3cff */
[----:B------:R-:W-:-:S07]  /*05a0*/  ISETP.GE.AND P2, PT, R0, RZ, PT ;  /* 0x000000ff0000720c */ /* 0x000fce0003f46270 */
[----:B------:R-:W-:Y:S01]  /*05b0*/  @P0 VIADD R2, R2, 0x1 ;  /* 0x0000000102020836 */ /* 0x000fe20000000000 */
[----:B------:R-:W-:-:S05]  /*05c0*/  ISETP.GT.AND P0, PT, R3, 0x3f, PT ;  /* 0x0000003f0300780c */ /* 0x000fca0003f04270 */
[----:B------:R-:W-:Y:S01]  /*05d0*/  @!P2 IMAD.MOV R2, RZ, RZ, -R2 ;  /* 0x000000ffff02a224 */ /* 0x000fe200078e0a02 */
[----:B------:R-:W-:-:S05]  /*05e0*/  @!P1 LOP3.LUT R2, RZ, R11, RZ, 0x33, !PT ;  /* 0x0000000bff029212 */ /* 0x000fca00078e33ff */
[----:B------:R-:W-:Y:S02]  /*05f0*/  IMAD.MOV R0, RZ, RZ, -R2 ;  /* 0x000000ffff007224 */ /* 0x000fe400078e0a02 */
[----:B------:R-:W-:Y:S02]  /*0600*/  IMAD.SHL.U32 R2, R2, 0x20, RZ ;  /* 0x0000002002027824 */ /* 0x000fe400078e00ff */
[----:B------:R-:W-:-:S04]  /*0610*/  IMAD R0, R11, R0, R4 ;  /* 0x000000000b007224 */ /* 0x000fc800078e0204 */
[----:B------:R-:W-:-:S04]  /*0620*/  IMAD.IADD R0, R6, 0x1, R0 ;  /* 0x0000000106007824 */ /* 0x000fc800078e0200 */
[----:B------:R-:W-:Y:S01]  /*0630*/  IMAD R159, R0, 0x20, R159 ;  /* 0x00000020009f7824 */ /* 0x000fe200078e029f */
[----:B------:R-:W-:Y:S01]  /*0640*/  LOP3.LUT R0, R162, 0x3f, RZ, 0xc0, !PT ;  /* 0x0000003fa2007812 */ /* 0x000fe200078ec0ff */
[----:B------:R-:W-:Y:S06]  /*0650*/  @P0 BRA `(.L_x_0) ;  /* 0x00000000001c0947 */ /* 0x000fec0003800000 */
[----:B------:R-:W-:Y:S01]  /*0660*/  IMAD.SHL.U32 R160, R160, 0x20, RZ ;  /* 0x00000020a0a07824 */ /* 0x000fe200078e00ff */
[----:B------:R-:W-:Y:S01]  /*0670*/  CS2R R56, SRZ ;  /* 0x0000000000387805 */ /* 0x000fe2000001ff00 */
[----:B------:R-:W-:Y:S01]  /*0680*/  IMAD.SHL.U32 R161, R162, 0x8, RZ ;  /* 0x00000008a2a17824 */ /* 0x000fe200078e00ff */
[----:B------:R-:W-:Y:S02]  /*0690*/  CS2R R58, SRZ ;  /* 0x00000000003a7805 */ /* 0x000fe4000001ff00 */
[----:B------:R-:W-:Y:S02]  /*06a0*/  CS2R R76, SRZ ;  /* 0x00000000004c7805 */ /* 0x000fe4000001ff00 */
[----:B------:R-:W-:Y:S01]  /*06b0*/  CS2R R78, SRZ ;  /* 0x00000000004e7805 */ /* 0x000fe2000001ff00 */
[----:B------:R-:W-:Y:S06]  /*06c0*/  BRA `(.L_x_1) ;  /* 0x0000004400507947 */ /* 0x000fec0003800000 */
.L_x_0:
[----:B------:R-:W-:Y:S01]  /*06d0*/  IABS R16, R20 ;  /* 0x0000001400107213 */ /* 0x000fe20000000000 */
[C---:B------:R-:W-:Y:S01]  /*06e0*/  VIADD R13, R2.reuse, 0x1f ;  /* 0x0000001f020d7836 */ /* 0x040fe20000000000 */
[----:B------:R-:W-:Y:S01]  /*06f0*/  IABS R5, R21 ;  /* 0x0000001500057213 */ /* 0x000fe20000000000 */
[C---:B------:R-:W-:Y:S01]  /*0700*/  VIADD R17, R2.reuse, 0x1d ;  /* 0x0000001d02117836 */ /* 0x040fe20000000000 */
[----:B------:R-:W0:Y:S01]  /*0710*/  I2F.RP R10, R16 ;  /* 0x00000010000a7306 */ /* 0x000e220000209400 */
[----:B------:R-:W-:Y:S01]  /*0720*/  IABS R12, R159 ;  /* 0x0000009f000c7213 */ /* 0x000fe20000000000 */
[C---:B------:R-:W-:Y:S01]  /*0730*/  VIADD R18, R2.reuse, 0x1c ;  /* 0x0000001c02127836 */ /* 0x040fe20000000000 */
[----:B------:R-:W-:Y:S01]  /*0740*/  ISETP.GE.AND P1, PT, R13, RZ, PT ;  /* 0x000000ff0d00720c */ /* 0x000fe20003f26270 */
[C---:B------:R-:W-:Y:S01]  /*0750*/  VIADD R19, R2.reuse, 0x1b ;  /* 0x0000001b02137836 */ /* 0x040fe20000000000 */
[----:B------:R-:W-:Y:S01]  /*0760*/  ISETP.GE.AND P4, PT, R159, RZ, PT ;  /* 0x000000ff9f00720c */ /* 0x000fe20003f86270 */
[C---:B------:R-:W-:Y:S01]  /*0770*/  VIADD R22, R2.reuse, 0x1a ;  /* 0x0000001a02167836 */ /* 0x040fe20000000000 */
[----:B------:R-:W-:Y:S01]  /*0780*/  IABS R56, R2 ;  /* 0x0000000200387213 */ /* 0x000fe20000000000 */
[----:B------:R-:W1:Y:S01]  /*0790*/  I2F.RP R4, R5 ;  /* 0x0000000500047306 */ /* 0x000e620000209400 */
[----:B------:R-:W-:Y:S01]  /*07a0*/  IABS R14, R19 ;  /* 0x00000013000e7213 */ /* 0x000fe20000000000 */
[C---:B------:R-:W-:Y:S01]  /*07b0*/  VIADD R24, R2.reuse, 0x14 ;  /* 0x0000001402187836 */ /* 0x040fe20000000000 */
[----:B------:R-:W-:Y:S01]  /*07c0*/  IABS R15, R22 ;  /* 0x00000016000f7213 */ /* 0x000fe20000000000 */
[C---:B------:R-:W-:Y:S01]  /*07d0*/  VIADD R23, R2.reuse, 0x15 ;  /* 0x0000001502177836 */ /* 0x040fe20000000000 */
[----:B------:R-:W2:Y:S01]  /*07e0*/  LDC R163, c[0x0][0x238] ;  /* 0x00008e00ffa37b82 */ /* 0x000ea20000000800 */
[C---:B------:R-:W-:Y:S01]  /*07f0*/  VIADD R25, R2.reuse, 0x13 ;  /* 0x0000001302197836 */ /* 0x040fe20000000000 */
[----:B------:R-:W-:Y:S01]  /*0800*/  ULDC UR8, c[0x0][0x234] ;  /* 0x00008d0000087ab9 */ /* 0x000fe20000000800 */
[----:B0-----:R-:W0:Y:S01]  /*0810*/  MUFU.RCP R10, R10 ;  /* 0x0000000a000a7308 */ /* 0x001e220000001000 */
[C---:B------:R-:W-:Y:S01]  /*0820*/  VIADD R26, R2.reuse, 0x12 ;  /* 0x00000012021a7836 */ /* 0x040fe20000000000 */
[----:B------:R-:W-:Y:S01]  /*0830*/  ULDC.64 UR10, c[0x0][0x210] ;  /* 0x00008400000a7ab9 */ /* 0x000fe20000000a00 */
[----:B------:R-:W-:Y:S01]  /*0840*/  VIADD R27, R2, 0x11 ;  /* 0x00000011021b7836 */ /* 0x000fe20000000000 */
[----:B------:R-:W-:Y:S01]  /*0850*/  LOP3.LUT R157, R158, 0x3e, RZ, 0xfc, !PT ;  /* 0x0000003e9e9d7812 */ /* 0x000fe200078efcff */
[----:B------:R-:W-:Y:S01]  /*0860*/  VIADD R29, R2, 0x10 ;  /* 0x00000010021d7836 */ /* 0x000fe20000000000 */
[----:B------:R-:W-:Y:S01]  /*0870*/  LOP3.LUT R156, R158, 0x3c, RZ, 0xfc, !PT ;  /* 0x0000003c9e9c7812 */ /* 0x000fe200078efcff */
[C---:B------:R-:W-:Y:S01]  /*0880*/  VIADD R30, R2.reuse, 0xf ;  /* 0x0000000f021e7836 */ /* 0x040fe20000000000 */
[----:B-1----:R-:W1:Y:S01]  /*0890*/  MUFU.RCP R4, R4 ;  /* 0x0000000400047308 */ /* 0x002e620000001000 */
[----:B------:R-:W-:Y:S01]  /*08a0*/  VIADD R31, R2, 0xe ;  /* 0x0000000e021f7836 */ /* 0x000fe20000000000 */
[----:B------:R-:W-:Y:S01]  /*08b0*/  LOP3.LUT R155, R158, 0x3a, RZ, 0xfc, !PT ;  /* 0x0000003a9e9b7812 */ /* 0x000fe200078efcff */
[----:B------:R-:W-:Y:S01]  /*08c0*/  VIADD R43, R2, 0x9 ;  /* 0x00000009022b7836 */ /* 0x000fe20000000000 */
[----:B------:R-:W-:Y:S01]  /*08d0*/  LOP3.LUT R154, R158, 0x38, RZ, 0xfc, !PT ;  /* 0x000000389e9a7812 */ /* 0x000fe200078efcff */
[C---:B------:R-:W-:Y:S01]  /*08e0*/  VIADD R41, R2.reuse, 0xa ;  /* 0x0000000a02297836 */ /* 0x040fe20000000000 */
[----:B------:R-:W-:Y:S01]  /*08f0*/  IABS R28, R31 ;  /* 0x0000001f001c7213 */ /* 0x000fe20000000000 */
[----:B------:R-:W-:Y:S01]  /*0900*/  VIADD R45, R2, 0x1 ;  /* 0x00000001022d7836 */ /* 0x000fe20000000000 */
[----:B------:R-:W-:Y:S01]  /*0910*/  IABS R39, R43 ;  /* 0x0000002b00277213 */ /* 0x000fe20000000000 */
[----:B0-----:R-:W-:Y:S01]  /*0920*/  VIADD R8, R10, 0xffffffe ;  /* 0x0ffffffe0a087836 */ /* 0x001fe20000000000 */
[----:B------:R-:W-:Y:S01]  /*0930*/  IABS R10, R17 ;  /* 0x00000011000a7213 */ /* 0x000fe20000000000 */
[----:B------:R-:W-:Y:S01]  /*0940*/  IMAD.SHL.U32 R160, R160, 0x20, RZ ;  /* 0x00000020a0a07824 */ /* 0x000fe200078e00ff */
[----:B------:R-:W-:Y:S01]  /*0950*/  IABS R37, R41 ;  /* 0x0000002900257213 */ /* 0x000fe20000000000 */
[----:B------:R0:W3:Y:S01]  /*0960*/  F2I.FTZ.U32.TRUNC.NTZ R9, R8 ;  /* 0x0000000800097305 */ /* 0x0000e2000021f000 */
[----:B------:R-:W-:Y:S01]  /*0970*/  IABS R54, R45 ;  /* 0x0000002d00367213 */ /* 0x000fe20000000000 */
[-C--:B--2---:R-:W-:Y:S01]  /*0980*/  IMAD R157, R157, R163.reuse, RZ ;  /* 0x000000a39d9d7224 */ /* 0x084fe200078e02ff */
[----:B------:R-:W-:Y:S01]  /*0990*/  LOP3.LUT R153, R158, 0x36, RZ, 0xfc, !PT ;  /* 0x000000369e997812 */ /* 0x000fe200078efcff */
[----:B-1----:R-:W-:Y:S01]  /*09a0*/  VIADD R6, R4, 0xffffffe ;  /* 0x0ffffffe04067836 */ /* 0x002fe20000000000 */
[----:B------:R-:W-:Y:S01]  /*09b0*/  LOP3.LUT R152, R158, 0x34, RZ, 0xfc, !PT ;  /* 0x000000349e987812 */ /* 0x000fe200078efcff */
[-C--:B------:R-:W-:Y:S01]  /*09c0*/  IMAD R156, R156, R163.reuse, RZ ;  /* 0x000000a39c9c7224 */ /* 0x080fe200078e02ff */
[C---:B------:R-:W-:Y:S01]  /*09d0*/  LOP3.LUT R151, R158.reuse, 0x32, RZ, 0xfc, !PT ;  /* 0x000000329e977812 */ /* 0x040fe200078efcff */
[----:B------:R1:W2:Y:S01]  /*09e0*/  F2I.FTZ.U32.TRUNC.NTZ R7, R6 ;  /* 0x0000000600077305 */ /* 0x0002a2000021f000 */
[----:B0-----:R-:W-:Y:S01]  /*09f0*/  IMAD.MOV.U32 R8, RZ, RZ, RZ ;  /* 0x000000ffff087224 */ /* 0x001fe200078e00ff */
[C---:B------:R-:W-:Y:S01]  /*0a00*/  LOP3.LUT R150, R158.reuse, 0x30, RZ, 0xfc, !PT ;  /* 0x000000309e967812 */ /* 0x040fe200078efcff */
[-C--:B------:R-:W-:Y:S01]  /*0a10*/  IMAD R155, R155, R163.reuse, RZ ;  /* 0x000000a39b9b7224 */ /* 0x080fe200078e02ff */
[----:B------:R-:W-:Y:S01]  /*0a20*/  LOP3.LUT R149, R158, 0x2e, RZ, 0xfc, !PT ;  /* 0x0000002e9e957812 */ /* 0x000fe200078efcff */
[-C--:B------:R-:W-:Y:S01]  /*0a30*/  IMAD R154, R154, R163.reuse, RZ ;  /* 0x000000a39a9a7224 */ /* 0x080fe200078e02ff */
[C---:B------:R-:W-:Y:S01]  /*0a40*/  LOP3.LUT R148, R158.reuse, 0x2c, RZ, 0xfc, !PT ;  /* 0x0000002c9e947812 */ /* 0x040fe200078efcff */
[--C-:B---3--:R-:W-:Y:S01]  /*0a50*/  IMAD.MOV R11, RZ, RZ, -R9.reuse ;  /* 0x000000ffff0b7224 */ /* 0x108fe200078e0a09 */
[C---:B------:R-:W-:Y:S01]  /*0a60*/  LOP3.LUT R147, R158.reuse, 0x2a, RZ, 0xfc, !PT ;  /* 0x0000002a9e937812 */ /* 0x040fe200078efcff */
[----:B-1----:R-:W-:Y:S01]  /*0a70*/  IMAD.MOV.U32 R6, RZ, RZ, RZ ;  /* 0x000000ffff067224 */ /* 0x002fe200078e00ff */
[C---:B------:R-:W-:Y:S01]  /*0a80*/  LOP3.LUT R146, R158.reuse, 0x28, RZ, 0xfc, !PT ;  /* 0x000000289e927812 */ /* 0x040fe200078efcff */
[----:B------:R-:W-:Y:S01]  /*0a90*/  IMAD R11, R11, R16, RZ ;  /* 0x000000100b0b7224 */ /* 0x000fe200078e02ff */
[C---:B------:R-:W-:Y:S01]  /*0aa0*/  LOP3.LUT R145, R158.reuse, 0x26, RZ, 0xfc, !PT ;  /* 0x000000269e917812 */ /* 0x040fe200078efcff */
[----:B------:R-:W-:Y:S01]  /*0ab0*/  IMAD R153, R153, R163, RZ ;  /* 0x000000a399997224 */ /* 0x000fe200078e02ff */
[C---:B------:R-:W-:Y:S01]  /*0ac0*/  LOP3.LUT R144, R158.reuse, 0x24, RZ, 0xfc, !PT ;  /* 0x000000249e907812 */ /* 0x040fe200078efcff */
[----:B------:R-:W-:Y:S01]  /*0ad0*/  IMAD.HI.U32 R9, R9, R11, R8 ;  /* 0x0000000b09097227 */ /* 0x000fe200078e0008 */
[----:B------:R-:W-:-:S02]  /*0ae0*/  LOP3.LUT R143, R158, 0x22, RZ, 0xfc, !PT ;  /* 0x000000229e8f7812 */ /* 0x000fc400078efcff */
[----:B------:R-:W-:Y:S02]  /*0af0*/  CS2R R64, SRZ ;  /* 0x0000000000407805 */ /* 0x000fe4000001ff00 */
[----:B------:R-:W-:Y:S01]  /*0b00*/  LOP3.LUT R142, R158, 0x20, RZ, 0xfc, !PT ;  /* 0x000000209e8e7812 */ /* 0x000fe200078efcff */
[----:B--2---:R-:W-:Y:S01]  /*0b10*/  IMAD.MOV R4, RZ, RZ, -R7 ;  /* 0x000000ffff047224 */ /* 0x004fe200078e0a07 */
[----:B------:R-:W-:Y:S01]  /*0b20*/  CS2R R66, SRZ ;  /* 0x0000000000427805 */ /* 0x000fe2000001ff00 */
[----:B------:R-:W-:Y:S01]  /*0b30*/  IMAD.HI.U32 R9, R9, R12, RZ ;  /* 0x0000000c09097227 */ /* 0x000fe200078e00ff */
[----:B------:R-:W-:Y:S02]  /*0b40*/  CS2R R58, SRZ ;  /* 0x00000000003a7805 */ /* 0x000fe4000001ff00 */
[----:B------:R-:W-:Y:S02]  /*0b50*/  CS2R R84, SRZ ;  /* 0x0000000000547805 */ /* 0x000fe4000001ff00 */
[----:B------:R-:W-:Y:S01]  /*0b60*/  CS2R R86, SRZ ;  /* 0x0000000000567805 */ /* 0x000fe2000001ff00 */
[----:B------:R-:W-:Y:S01]  /*0b70*/  IMAD R11, R4, R5, RZ ;  /* 0x00000005040b7224 */ /* 0x000fe200078e02ff */
[----:B------:R-:W-:Y:S01]  /*0b80*/  IABS R4, R13 ;  /* 0x0000000d00047213 */ /* 0x000fe20000000000 */
[----:B------:R-:W-:Y:S01]  /*0b90*/  IMAD.MOV R9, RZ, RZ, -R9 ;  /* 0x000000ffff097224 */ /* 0x000fe200078e0a09 */
[----:B------:R-:W-:Y:S01]  /*0ba0*/  CS2R R76, SRZ ;  /* 0x00000000004c7805 */ /* 0x000fe2000001ff00 */
[----:B------:R-:W-:Y:S01]  /*0bb0*/  IMAD.HI.U32 R6, R7, R11, R6 ;  /* 0x0000000b07067227 */ /* 0x000fe200078e0006 */
[----:B------:R-:W-:-:S03]  /*0bc0*/  CS2R R78, SRZ ;  /* 0x00000000004e7805 */ /* 0x000fc6000001ff00 */
[----:B------:R-:W-:Y:S02]  /*0bd0*/  IMAD R11, R16, R9, R12 ;  /* 0x00000009100b7224 */ /* 0x000fe400078e020c */
[----:B------:R-:W-:Y:S02]  /*0be0*/  IMAD.MOV.U32 R7, RZ, RZ, R4 ;  /* 0x000000ffff077224 */ /* 0x000fe400078e0004 */
[----:B------:R-:W-:Y:S01]  /*0bf0*/  VIADD R12, R2, 0x1e ;  /* 0x0000001e020c7836 */ /* 0x000fe20000000000 */
[----:B------:R-:W-:Y:S01]  /*0c00*/  ISETP.GT.U32.AND P0, PT, R16, R11, PT ;  /* 0x0000000b1000720c */ /* 0x000fe20003f04070 */
[----:B------:R-:W-:-:S03]  /*0c10*/  IMAD.HI.U32 R4, R6, R7, RZ ;  /* 0x0000000706047227 */ /* 0x000fc600078e00ff */
[----:B------:R-:W-:Y:S01]  /*0c20*/  IABS R9, R12 ;  /* 0x0000000c00097213 */ /* 0x000fe20000000000 */
[----:B------:R-:W-:Y:S01]  /*0c30*/  IMAD.MOV R8, RZ, RZ, -R4 ;  /* 0x000000ffff087224 */ /* 0x000fe200078e0a04 */
[----:B------:R-:W-:Y:S01]  /*0c40*/  ISETP.GE.AND P2, PT, R12, RZ, PT ;  /* 0x000000ff0c00720c */ /* 0x000fe20003f46270 */
[----:B------:R-:W-:Y:S01]  /*0c50*/  IMAD R152, R152, R163, RZ ;  /* 0x000000a398987224 */ /* 0x000fe200078e02ff */
[----:B------:R-:W-:Y:S01]  /*0c60*/  IABS R12, R18 ;  /* 0x00000012000c7213 */ /* 0x000fe20000000000 */
[----:B------:R-:W-:-:S04]  /*0c70*/  IMAD.HI.U32 R4, R6, R9, RZ ;  /* 0x0000000906047227 */ /* 0x000fc800078e00ff */
[----:B------:R-:W-:Y:S02]  /*0c80*/  IMAD R7, R5, R8, R7 ;  /* 0x0000000805077224 */ /* 0x000fe400078e0207 */
[----:B------:R-:W-:Y:S02]  /*0c90*/  @!P0 IMAD.IADD R11, R11, 0x1, -R16 ;  /* 0x000000010b0b8824 */ /* 0x000fe400078e0a10 */
[----:B------:R-:W-:Y:S01]  /*0ca0*/  IMAD.MOV R4, RZ, RZ, -R4 ;  /* 0x000000ffff047224 */ /* 0x000fe200078e0a04 */
[----:B------:R-:W-:Y:S01]  /*0cb0*/  ISETP.GT.U32.AND P0, PT, R5, R7, PT ;  /* 0x000000070500720c */ /* 0x000fe20003f04070 */
[----:B------:R-:W-:Y:S01]  /*0cc0*/  IMAD.HI.U32 R8, R6, R10, RZ ;  /* 0x0000000a06087227 */ /* 0x000fe200078e00ff */
[----:B------:R-:W-:-:S03]  /*0cd0*/  ISETP.GT.U32.AND P3, PT, R16, R11, PT ;  /* 0x0000000b1000720c */ /* 0x000fc60003f64070 */
[C---:B------:R-:W-:Y:S02]  /*0ce0*/  IMAD R9, R5.reuse, R4, R9 ;  /* 0x0000000405097224 */ /* 0x040fe400078e0209 */
[----:B------:R-:W-:Y:S02]  /*0cf0*/  IMAD.MOV R8, RZ, RZ, -R8 ;  /* 0x000000ffff087224 */ /* 0x000fe400078e0a08 */
[----:B------:R-:W-:Y:S01]  /*0d00*/  IMAD.HI.U32 R4, R6, R12, RZ ;  /* 0x0000000c06047227 */ /* 0x000fe200078e00ff */
[----:B------:R-:W-:-:S03]  /*0d10*/  ISETP.GT.U32.AND P5, PT, R5, R9, PT ;  /* 0x000000090500720c */ /* 0x000fc60003fa4070 */
[--C-:B------:R-:W-:Y:S02]  /*0d20*/  @!P0 IMAD.IADD R7, R7, 0x1, -R5.reuse ;  /* 0x0000000107078824 */ /* 0x100fe400078e0a05 */
[----:B------:R-:W-:Y:S02]  /*0d30*/  IMAD R8, R5, R8, R10 ;  /* 0x0000000805087224 */ /* 0x000fe400078e020a */
[----:B------:R-:W-:Y:S01]  /*0d40*/  @!P3 IMAD.IADD R11, R11, 0x1, -R16 ;  /* 0x000000010b0bb824 */ /* 0x000fe200078e0a10 */
[C---:B------:R-:W-:Y:S01]  /*0d50*/  ISETP.GT.U32.AND P0, PT, R5.reuse, R7, PT ;  /* 0x000000070500720c */ /* 0x040fe20003f04070 */
[----:B------:R-:W-:Y:S01]  /*0d60*/  IMAD.HI.U32 R10, R6, R14, RZ ;  /* 0x0000000e060a7227 */ /* 0x000fe200078e00ff */
[----:B------:R-:W-:Y:S02]  /*0d70*/  ISETP.GT.U32.AND P6, PT, R5, R8, PT ;  /* 0x000000080500720c */ /* 0x000fe40003fc4070 */
[----:B------:R-:W-:Y:S01]  /*0d80*/  ISETP.NE.AND P3, PT, R20, RZ, PT ;  /* 0x000000ff1400720c */ /* 0x000fe20003f65270 */
[----:B------:R-:W-:-:S02]  /*0d90*/  @!P5 IMAD.IADD R9, R9, 0x1, -R5 ;  /* 0x000000010909d824 */ /* 0x000fc400078e0a05 */
[----:B------:R-:W-:Y:S02]  /*0da0*/  IMAD.MOV R13, RZ, RZ, -R4 ;  /* 0x000000ffff0d7224 */ /* 0x000fe400078e0a04 */
[----:B------:R-:W-:Y:S01]  /*0db0*/  IMAD.MOV.U32 R4, RZ, RZ, R11 ;  /* 0x000000ffff047224 */ /* 0x000fe200078e000b */
[C---:B------:R-:W-:Y:S01]  /*0dc0*/  ISETP.GT.U32.AND P5, PT, R5.reuse, R9, PT ;  /* 0x000000090500720c */ /* 0x040fe20003fa4070 */
[----:B------:R-:W-:Y:S02]  /*0dd0*/  IMAD.MOV R11, RZ, RZ, -R10 ;  /* 0x000000ffff0b7224 */ /* 0x000fe400078e0a0a */
[----:B------:R-:W-:Y:S02]  /*0de0*/  IMAD R10, R5, R13, R12 ;  /* 0x0000000d050a7224 */ /* 0x000fe400078e020c */
[----:B------:R-:W-:-:S04]  /*0df0*/  IMAD.HI.U32 R12, R6, R15, RZ ;  /* 0x0000000f060c7227 */ /* 0x000fc800078e00ff */
[----:B------:R-:W-:Y:S02]  /*0e00*/  IMAD R11, R5, R11, R14 ;  /* 0x0000000b050b7224 */ /* 0x000fe400078e020e */
[----:B------:R-:W-:Y:S01]  /*0e10*/  @!P0 IMAD.IADD R7, R7, 0x1, -R5 ;  /* 0x0000000107078824 */ /* 0x000fe200078e0a05 */
[----:B------:R-:W-:Y:S01]  /*0e20*/  ISETP.GE.AND P0, PT, R18, RZ, PT ;  /* 0x000000ff1200720c */ /* 0x000fe20003f06270 */
[----:B------:R-:W-:Y:S02]  /*0e30*/  IMAD.MOV R12, RZ, RZ, -R12 ;  /* 0x000000ffff0c7224 */ /* 0x000fe400078e0a0c */
[----:B------:R-:W-:Y:S01]  /*0e40*/  @!P1 IMAD.MOV R7, RZ, RZ, -R7 ;  /* 0x000000ffff079224 */ /* 0x000fe200078e0a07 */
[C---:B------:R-:W-:Y:S01]  /*0e50*/  ISETP.GT.U32.AND P1, PT, R5.reuse, R11, PT ;  /* 0x0000000b0500720c */ /* 0x040fe20003f24070 */
[----:B------:R-:W-:Y:S02]  /*0e60*/  IMAD R12, R5, R12, R15 ;  /* 0x0000000c050c7224 */ /* 0x000fe400078e020f */
[----:B------:R-:W-:-:S02]  /*0e70*/  VIADD R16, R2, 0x19 ;  /* 0x0000001902107836 */ /* 0x000fc40000000000 */
[--C-:B------:R-:W-:Y:S01]  /*0e80*/  @!P5 IMAD.IADD R9, R9, 0x1, -R5.reuse ;  /* 0x000000010909d824 */ /* 0x100fe200078e0a05 */
[C---:B------:R-:W-:Y:S01]  /*0e90*/  ISETP.GT.U32.AND P5, PT, R5.reuse, R12, PT ;  /* 0x0000000c0500720c */ /* 0x040fe20003fa4070 */
[--C-:B------:R-:W-:Y:S01]  /*0ea0*/  @!P6 IMAD.IADD R8, R8, 0x1, -R5.reuse ;  /* 0x000000010808e824 */ /* 0x100fe200078e0a05 */
[----:B------:R-:W-:Y:S01]  /*0eb0*/  IABS R14, R16 ;  /* 0x00000010000e7213 */ /* 0x000fe20000000000 */
[----:B------:R-:W-:Y:S01]  /*0ec0*/  VIADD R18, R2, 0x18 ;  /* 0x0000001802127836 */ /* 0x000fe20000000000 */
[C---:B------:R-:W-:Y:S01]  /*0ed0*/  ISETP.GT.U32.AND P6, PT, R5.reuse, R10, PT ;  /* 0x0000000a0500720c */ /* 0x040fe20003fc4070 */
[----:B------:R-:W-:Y:S01]  /*0ee0*/  @!P4 IMAD.MOV R4, RZ, RZ, -R4 ;  /* 0x000000ffff04c224 */ /* 0x000fe200078e0a04 */
[----:B------:R-:W-:Y:S01]  /*0ef0*/  @!P3 LOP3.LUT R4, RZ, R20, RZ, 0x33, !PT ;  /* 0x00000014ff04b212 */ /* 0x000fe200078e33ff */
[----:B------:R-:W-:Y:S01]  /*0f00*/  IMAD.HI.U32 R13, R6, R14, RZ ;  /* 0x0000000e060d7227 */ /* 0x000fe200078e00ff */
[----:B------:R-:W-:Y:S02]  /*0f10*/  ISETP.GT.U32.AND P3, PT, R5, R8, PT ;  /* 0x000000080500720c */ /* 0x000fe40003f64070 */
[----:B------:R-:W-:Y:S01]  /*0f20*/  IABS R15, R18 ;  /* 0x00000012000f7213 */ /* 0x000fe20000000000 */
[----:B------:R-:W-:Y:S01]  /*0f30*/  @!P1 IMAD.IADD R11, R11, 0x1, -R5 ;  /* 0x000000010b0b9824 */ /* 0x000fe200078e0a05 */
[----:B------:R-:W-:Y:S01]  /*0f40*/  ISETP.GE.AND P4, PT, R17, RZ, PT ;  /* 0x000000ff1100720c */ /* 0x000fe20003f86270 */
[----:B------:R-:W-:-:S02]  /*0f50*/  IMAD.MOV R13, RZ, RZ, -R13 ;  /* 0x000000ffff0d7224 */ /* 0x000fc400078e0a0d */
[----:B------:R-:W-:Y:S01]  /*0f60*/  @!P5 IMAD.IADD R12, R12, 0x1, -R5 ;  /* 0x000000010c0cd824 */ /* 0x000fe200078e0a05 */
[C---:B------:R-:W-:Y:S01]  /*0f70*/  ISETP.GT.U32.AND P5, PT, R5.reuse, R11, PT ;  /* 0x0000000b0500720c */ /* 0x040fe20003fa4070 */
[----:B------:R-:W-:Y:S02]  /*0f80*/  IMAD R13, R5, R13, R14 ;  /* 0x0000000d050d7224 */ /* 0x000fe400078e020e */
[----:B------:R-:W-:Y:S02]  /*0f90*/  VIADD R20, R2, 0x17 ;  /* 0x0000001702147836 */ /* 0x000fe40000000000 */
[----:B------:R-:W-:-:S03]  /*0fa0*/  IMAD.HI.U32 R14, R6, R15, RZ ;  /* 0x0000000f060e7227 */ /* 0x000fc600078e00ff */
[----:B------:R-:W-:Y:S01]  /*0fb0*/  IABS R17, R20 ;  /* 0x0000001400117213 */ /* 0x000fe20000000000 */
[----:B------:R-:W-:Y:S02]  /*0fc0*/  IMAD.MOV R14, RZ, RZ, -R14 ;  /* 0x000000ffff0e7224 */ /* 0x000fe400078e0a0e */
[----:B------:R-:W-:Y:S01]  /*0fd0*/  @!P3 IMAD.IADD R8, R8, 0x1, -R5 ;  /* 0x000000010808b824 */ /* 0x000fe200078e0a05 */
[----:B------:R-:W-:Y:S01]  /*0fe0*/  ISETP.GE.AND P3, PT, R19, RZ, PT ;  /* 0x000000ff1300720c */ /* 0x000fe20003f66270 */
[----:B------:R-:W-:Y:S01]  /*0ff0*/  @!P2 IMAD.MOV R9, RZ, RZ, -R9 ;  /* 0x000000ffff09a224 */ /* 0x000fe200078e0a09 */
[C---:B------:R-:W-:Y:S01]  /*1000*/  ISETP.GT.U32.AND P2, PT, R5.reuse, R12, PT ;  /* 0x0000000c0500720c */ /* 0x040fe20003f44070 */
[----:B------:R-:W-:Y:S01]  /*1010*/  @!P6 IMAD.IADD R10, R10, 0x1, -R5 ;  /* 0x000000010a0ae824 */ /* 0x000fe200078e0a05 */
[----:B------:R-:W-:Y:S01]  /*1020*/  ISETP.GE.AND P6, PT, R22, RZ, PT ;  /* 0x000000ff1600720c */ /* 0x000fe20003fc6270 */
[C---:B------:R-:W-:Y:S02]  /*1030*/  IMAD R14, R5.reuse, R14, R15 ;  /* 0x0000000e050e7224 */ /* 0x040fe400078e020f */
[----:B------:R-:W-:Y:S01]  /*1040*/  IMAD.HI.U32 R15, R6, R17, RZ ;  /* 0x00000011060f7227 */ /* 0x000fe200078e00ff */
[----:B------:R-:W-:-:S03]  /*1050*/  ISETP.GT.U32.AND P1, PT, R5, R10, PT ;  /* 0x0000000a0500720c */ /* 0x000fc60003f24070 */
[----:B------:R-:W-:Y:S01]  /*1060*/  @!P5 IMAD.IADD R11, R11, 0x1, -R5 ;  /* 0x000000010b0bd824 */ /* 0x000fe200078e0a05 */
[----:B------:R-:W-:Y:S01]  /*1070*/  ISETP.GE.AND P5, PT, R18, RZ, PT ;  /* 0x000000ff1200720c */ /* 0x000fe20003fa6270 */
[----:B------:R-:W-:Y:S02]  /*1080*/  IMAD.MOV R18, RZ, RZ, -R15 ;  /* 0x000000ffff127224 */ /* 0x000fe400078e0a0f */
[----:B------:R-:W-:Y:S01]  /*1090*/  @!P4 IMAD.MOV R8, RZ, RZ, -R8 ;  /* 0x000000ffff08c224 */ /* 0x000fe200078e0a08 */
[C---:B------:R-:W-:Y:S01]  /*10a0*/  ISETP.GT.U32.AND P4, PT, R5.reuse, R13, PT ;  /* 0x0000000d0500720c */ /* 0x040fe20003f84070 */
[C---:B------:R-:W-:Y:S01]  /*10b0*/  IMAD R15, R5.reuse, R18, R17 ;  /* 0x00000012050f7224 */ /* 0x040fe200078e0211 */
[----:B------:R-:W-:Y:S01]  /*10c0*/  IABS R17, R24 ;  /* 0x0000001800117213 */ /* 0x000fe20000000000 */
[----:B------:R-:W-:Y:S02]  /*10d0*/  VIADD R22, R2, 0x16 ;  /* 0x0000001602167836 */ /* 0x000fe40000000000 */
[----:B------:R-:W-:Y:S01]  /*10e0*/  @!P2 IMAD.IADD R12, R12, 0x1, -R5 ;  /* 0x000000010c0ca824 */ /* 0x000fe200078e0a05 */
[C---:B------:R-:W-:Y:S01]  /*10f0*/  ISETP.GT.U32.AND P2, PT, R5.reuse, R14, PT ;  /* 0x0000000e0500720c */ /* 0x040fe20003f44070 */
[----:B------:R-:W-:Y:S01]  /*1100*/  @!P3 IMAD.MOV R11, RZ, RZ, -R11 ;  /* 0x000000ffff0bb224 */ /* 0x000fe200078e0a0b */
[----:B------:R-:W-:Y:S01]  /*1110*/  ISETP.GT.U32.AND P3, PT, R5, R15, PT ;  /* 0x0000000f0500720c */ /* 0x000fe20003f64070 */
[--C-:B------:R-:W-:Y:S01]  /*1120*/  @!P1 IMAD.IADD R10, R10, 0x1, -R5.reuse ;  /* 0x000000010a0a9824 */ /* 0x100fe200078e0a05 */
[----:B------:R-:W-:Y:S01]  /*1130*/  IABS R19, R22 ;  /* 0x0000001600137213 */ /* 0x000fe20000000000 */
[----:B------:R-:W-:Y:S01]  /*1140*/  @!P6 IMAD.MOV R12, RZ, RZ, -R12 ;  /* 0x000000ffff0ce224 */ /* 0x000fe200078e0a0c */
[----:B------:R-:W-:Y:S01]  /*1150*/  ISETP.GE.AND P1, PT, R16, RZ, PT ;  /* 0x000000ff1000720c */ /* 0x000fe20003f26270 */
[----:B------:R-:W-:Y:S01]  /*1160*/  @!P4 IMAD.IADD R13, R13, 0x1, -R5 ;  /* 0x000000010d0dc824 */ /* 0x000fe200078e0a05 */
[----:B------:R-:W-:Y:S01]  /*1170*/  ISETP.GE.AND P4, PT, R20, RZ, PT ;  /* 0x000000ff1400720c */ /* 0x000fe20003f86270 */
[----:B------:R-:W-:Y:S01]  /*1180*/  IMAD.HI.U32 R16, R6, R19, RZ ;  /* 0x0000001306107227 */ /* 0x000fe200078e00ff */
[----:B------:R-:W-:-:S03]  /*1190*/  IABS R20, R23 ;  /* 0x0000001700147213 */ /* 0x000fc60000000000 */
[----:B------:R-:W-:Y:S02]  /*11a0*/  IMAD.MOV R16, RZ, RZ, -R16 ;  /* 0x000000ffff107224 */ /* 0x000fe400078e0a10 */
[----:B------:R-:W-:Y:S01]  /*11b0*/  @!P0 IMAD.MOV R10, RZ, RZ, -R10 ;  /* 0x000000ffff0a8224 */ /* 0x000fe200078e0a0a */
[----:B------:R-:W-:Y:S01]  /*11c0*/  ISETP.GT.U32.AND P0, PT, R5, R13, PT ;  /* 0x0000000d0500720c */ /* 0x000fe20003f04070 */
[--C-:B------:R-:W-:Y:S02]  /*11d0*/  @!P2 IMAD.IADD R14, R14, 0x1, -R5.reuse ;  /* 0x000000010e0ea824 */ /* 0x100fe400078e0a05 */
[----:B------:R-:W-:Y:S02]  /*11e0*/  @!P3 IMAD.IADD R15, R15, 0x1, -R5 ;  /* 0x000000010f0fb824 */ /* 0x000fe400078e0a05 */
[C---:B------:R-:W-:Y:S01]  /*11f0*/  IMAD R16, R5.reuse, R16, R19 ;  /* 0x0000001005107224 */ /* 0x040fe200078e0213 */
[C---:B------:R-:W-:Y:S01]  /*1200*/  ISETP.GT.U32.AND P2, PT, R5.reuse, R14, PT ;  /* 0x0000000e0500720c */ /* 0x040fe20003f44070 */
[----:B------:R-:W-:Y:S01]  /*1210*/  IMAD.MOV.U32 R19, RZ, RZ, R17 ;  /* 0x000000ffff137224 */ /* 0x000fe200078e0011 */
[C---:B------:R-:W-:Y:S01]  /*1220*/  ISETP.GT.U32.AND P3, PT, R5.reuse, R15, PT ;  /* 0x0000000f0500720c */ /* 0x040fe20003f64070 */
[----:B------:R-:W-:Y:S01]  /*1230*/  IMAD.HI.U32 R17, R6, R20, RZ ;  /* 0x0000001406117227 */ /* 0x000fe200078e00ff */
[----:B------:R-:W-:-:S03]  /*1240*/  ISETP.GT.U32.AND P6, PT, R5, R16, PT ;  /* 0x000000100500720c */ /* 0x000fc60003fc4070 */
[----:B------:R-:W-:-:S04]  /*1250*/  IMAD.HI.U32 R18, R6, R19, RZ ;  /* 0x0000001306127227 */ /* 0x000fc800078e00ff */
[----:B------:R-:W-:Y:S02]  /*1260*/  IMAD.MOV R18, RZ, RZ, -R18 ;  /* 0x000000ffff127224 */ /* 0x000fe400078e0a12 */
[----:B------:R-:W-:Y:S01]  /*1270*/  @!P0 IMAD.IADD R13, R13, 0x1, -R5 ;  /* 0x000000010d0d8824 */ /* 0x000fe200078e0a05 */
[----:B------:R-:W-:Y:S01]  /*1280*/  ISETP.GE.AND P0, PT, R22, RZ, PT ;  /* 0x000000ff1600720c */ /* 0x000fe20003f06270 */
[----:B------:R-:W-:Y:S01]  /*1290*/  IMAD R18, R5, R18, R19 ;  /* 0x0000001205127224 */ /* 0x000fe200078e0213 */
[----:B------:R-:W-:Y:S01]  /*12a0*/  IABS R22, R25 ;  /* 0x0000001900167213 */ /* 0x000fe20000000000 */
[--C-:B------:R-:W-:Y:S01]  /*12b0*/  @!P2 IMAD.IADD R14, R14, 0x1, -R5.reuse ;  /* 0x000000010e0ea824 */ /* 0x100fe200078e0a05 */
[----:B------:R-:W-:Y:S01]  /*12c0*/  ISETP.GE.AND P2, PT, R23, RZ, PT ;  /* 0x000000ff1700720c */ /* 0x000fe20003f46270 */
[----:B------:R-:W-:Y:S01]  /*12d0*/  @!P3 IMAD.IADD R15, R15, 0x1, -R5 ;  /* 0x000000010f0fb824 */ /* 0x000fe200078e0a05 */
[----:B------:R-:W-:Y:S01]  /*12e0*/  ISETP.GT.U32.AND P3, PT, R5, R18, PT ;  /* 0x000000120500720c */ /* 0x000fe20003f64070 */
[----:B------:R-:W-:Y:S01]  /*12f0*/  IMAD.MOV R17, RZ, RZ, -R17 ;  /* 0x000000ffff117224 */ /* 0x000fe200078e0a11 */
[----:B------:R-:W-:Y:S01]  /*1300*/  IABS R23, R26 ;  /* 0x0000001a00177213 */ /* 0x000fe20000000000 */
[----:B------:R-:W-:-:S04]  /*1310*/  IMAD.HI.U32 R19, R6, R22, RZ ;  /* 0x0000001606137227 */ /* 0x000fc800078e00ff */
[----:B------:R-:W-:Y:S02]  /*1320*/  IMAD R17, R5, R17, R20 ;  /* 0x0000001105117224 */ /* 0x000fe400078e0214 */
[----:B------:R-:W-:Y:S02]  /*1330*/  IMAD.MOV R19, RZ, RZ, -R19 ;  /* 0x000000ffff137224 */ /* 0x000fe400078e0a13 */
[----:B------:R-:W-:-:S04]  /*1340*/  IMAD.HI.U32 R20, R6, R23, RZ ;  /* 0x0000001706147227 */ /* 0x000fc800078e00ff */
[C---:B------:R-:W-:Y:S01]  /*1350*/  IMAD R19, R5.reuse, R19, R22 ;  /* 0x0000001305137224 */ /* 0x040fe200078e0216 */
[----:B------:R-:W-:Y:S01]  /*1360*/  IABS R22, R27 ;  /* 0x0000001b00167213 */ /* 0x000fe20000000000 */
[----:B------:R-:W-:Y:S02]  /*1370*/  IMAD.MOV R20, RZ, RZ, -R20 ;  /* 0x000000ffff147224 */ /* 0x000fe400078e0a14 */
[----:B------:R-:W-:Y:S02]  /*1380*/  @!P3 IMAD.IADD R18, R18, 0x1, -R5 ;  /* 0x000000011212b824 */ /* 0x000fe400078e0a05 */
[C---:B------:R-:W-:Y:S02]  /*1390*/  IMAD R20, R5.reuse, R20, R23 ;  /* 0x0000001405147224 */ /* 0x040fe400078e0217 */
[----:B------:R-:W-:Y:S01]  /*13a0*/  IMAD.MOV.U32 R23, RZ, RZ, R22 ;  /* 0x000000ffff177224 */ /* 0x000fe200078e0016 */
[----:B------:R-:W-:Y:S01]  /*13b0*/  ISETP.GT.U32.AND P3, PT, R5, R18, PT ;  /* 0x000000120500720c */ /* 0x000fe20003f64070 */
[----:B------:R-:W-:-:S02]  /*13c0*/  @!P6 IMAD.IADD R16, R16, 0x1, -R5 ;  /* 0x000000011010e824 */ /* 0x000fc400078e0a05 */
[----:B------:R-:W-:-:S03]  /*13d0*/  IMAD.HI.U32 R22, R6, R23, RZ ;  /* 0x0000001706167227 */ /* 0x000fc600078e00ff */
[C---:B------:R-:W-:Y:S01]  /*13e0*/  ISETP.GT.U32.AND P6, PT, R5.reuse, R16, PT ;  /* 0x000000100500720c */ /* 0x040fe20003fc4070 */
[----:B------:R-:W-:Y:S02]  /*13f0*/  IMAD.MOV R22, RZ, RZ, -R22 ;  /* 0x000000ffff167224 */ /* 0x000fe400078e0a16 */
[----:B------:R-:W-:Y:S01]  /*1400*/  @!P5 IMAD.MOV R14, RZ, RZ, -R14 ;  /* 0x000000ffff0ed224 */ /* 0x000fe200078e0a0e */
[----:B------:R-:W-:Y:S01]  /*1410*/  ISETP.GE.AND P5, PT, R24, RZ, PT ;  /* 0x000000ff1800720c */ /* 0x000fe20003fa6270 */
[C---:B------:R-:W-:Y:S01]  /*1420*/  IMAD R22, R5.reuse, R22, R23 ;  /* 0x0000001605167224 */ /* 0x040fe200078e0217 */
[----:B------:R-:W-:Y:S01]  /*1430*/  IABS R24, R29 ;  /* 0x0000001d00187213 */ /* 0x000fe20000000000 */
[----:B------:R-:W-:Y:S02]  /*1440*/  @!P3 IMAD.IADD R18, R18, 0x1, -R5 ;  /* 0x000000011212b824 */ /* 0x000fe400078e0a05 */
[----:B------:R-:W-:Y:S01]  /*1450*/  @!P1 IMAD.MOV R13, RZ, RZ, -R13 ;  /* 0x000000ffff0d9224 */ /* 0x000fe200078e0a0d */
[C---:B------:R-:W-:Y:S01]  /*1460*/  ISETP.GT.U32.AND P3, PT, R5.reuse, R22, PT ;  /* 0x000000160500720c */ /* 0x040fe20003f64070 */
[----:B------:R-:W-:Y:S01]  /*1470*/  IMAD.HI.U32 R23, R6, R24, RZ ;  /* 0x0000001806177227 */ /* 0x000fe200078e00ff */
[----:B------:R-:W-:-:S03]  /*1480*/  ISETP.GT.U32.AND P1, PT, R5, R17, PT ;  /* 0x000000110500720c */ /* 0x000fc60003f24070 */
[----:B------:R-:W-:Y:S01]  /*1490*/  @!P6 IMAD.IADD R16, R16, 0x1, -R5 ;  /* 0x000000011010e824 */ /* 0x000fe200078e0a05 */
[----:B------:R-:W-:Y:S01]  /*14a0*/  ISETP.GE.AND P6, PT, R25, RZ, PT ;  /* 0x000000ff1900720c */ /* 0x000fe20003fc6270 */
[----:B------:R-:W-:Y:S02]  /*14b0*/  IMAD.MOV R23, RZ, RZ, -R23 ;  /* 0x000000ffff177224 */ /* 0x000fe400078e0a17 */
[----:B------:R-:W-:Y:S01]  /*14c0*/  @!P0 IMAD.MOV R16, RZ, RZ, -R16 ;  /* 0x000000ffff108224 */ /* 0x000fe200078e0a10 */
[----:B------:R-:W-:Y:S01]  /*14d0*/  ISETP.GE.AND P0, PT, R26, RZ, PT ;  /* 0x000000ff1a00720c */ /* 0x000fe20003f06270 */
[----:B------:R-:W-:Y:S01]  /*14e0*/  IMAD R24, R5, R23, R24 ;  /* 0x0000001705187224 */ /* 0x000fe200078e0218 */
[----:B------:R-:W-:Y:S01]  /*14f0*/  IABS R26, R30 ;  /* 0x0000001e001a7213 */ /* 0x000fe20000000000 */
[--C-:B------:R-:W-:Y:S02]  /*1500*/  @!P3 IMAD.IADD R22, R22, 0x1, -R5.reuse ;  /* 0x000000011616b824 */ /* 0x100fe400078e0a05 */
[----:B------:R-:W-:-:S02]  /*1510*/  @!P1 IMAD.IADD R17, R17, 0x1, -R5 ;  /* 0x0000000111119824 */ /* 0x000fc400078e0a05 */
[C---:B------:R-:W-:Y:S01]  /*1520*/  IMAD.HI.U32 R23, R6.reuse, R26, RZ ;  /* 0x0000001a06177227 */ /* 0x040fe200078e00ff */
[C---:B------:R-:W-:Y:S02]  /*1530*/  ISETP.GT.U32.AND P3, PT, R5.reuse, R22, PT ;  /* 0x000000160500720c */ /* 0x040fe40003f64070 */
[C---:B------:R-:W-:Y:S01]  /*1540*/  ISETP.GT.U32.AND P1, PT, R5.reuse, R17, PT ;  /* 0x000000110500720c */ /* 0x040fe20003f24070 */
[----:B------:R-:W-:Y:S02]  /*1550*/  IMAD.MOV R23, RZ, RZ, -R23 ;  /* 0x000000ffff177224 */ /* 0x000fe400078e0a17 */
[----:B------:R-:W-:Y:S01]  /*1560*/  @!P4 IMAD.MOV R15, RZ, RZ, -R15 ;  /* 0x000000ffff0fc224 */ /* 0x000fe200078e0a0f */
[C---:B------:R-:W-:Y:S01]  /*1570*/  ISETP.GT.U32.AND P4, PT, R5.reuse, R19, PT ;  /* 0x000000130500720c */ /* 0x040fe20003f84070 */
[----:B------:R-:W-:Y:S02]  /*1580*/  IMAD R26, R5, R23, R26 ;  /* 0x00000017051a7224 */ /* 0x000fe400078e021a */
[----:B------:R-:W-:-:S04]  /*1590*/  IMAD.HI.U32 R25, R6, R28, RZ ;  /* 0x0000001c06197227 */ /* 0x000fc800078e00ff */
[--C-:B------:R-:W-:Y:S01]  /*15a0*/  @!P3 IMAD.IADD R22, R22, 0x1, -R5.reuse ;  /* 0x000000011616b824 */ /* 0x100fe200078e0a05 */
[----:B------:R-:W-:Y:S01]  /*15b0*/  ISETP.GT.U32.AND P3, PT, R5, R26, PT ;  /* 0x0000001a0500720c */ /* 0x000fe20003f64070 */
[----:B------:R-:W-:Y:S01]  /*15c0*/  @!P1 IMAD.IADD R17, R17, 0x1, -R5 ;  /* 0x0000000111119824 */ /* 0x000fe200078e0a05 */
[----:B------:R-:W-:Y:S01]  /*15d0*/  ISETP.GT.U32.AND P1, PT, R5, R20, PT ;  /* 0x000000140500720c */ /* 0x000fe20003f24070 */
[----:B------:R-:W-:Y:S02]  /*15e0*/  IMAD.MOV R25, RZ, RZ, -R25 ;  /* 0x000000ffff197224 */ /* 0x000fe400078e0a19 */
[----:B------:R-:W-:Y:S02]  /*15f0*/  @!P4 IMAD.IADD R19, R19, 0x1, -R5 ;  /* 0x000000011313c824 */ /* 0x000fe400078e0a05 */
[C---:B------:R-:W-:Y:S02]  /*1600*/  IMAD R28, R5.reuse, R25, R28 ;  /* 0x00000019051c7224 */ /* 0x040fe400078e021c */
[----:B------:R-:W-:Y:S01]  /*1610*/  @!P2 IMAD.MOV R17, RZ, RZ, -R17 ;  /* 0x000000ffff11a224 */ /* 0x000fe200078e0a11 */
[----:B------:R-:W-:Y:S01]  /*1620*/  ISETP.GT.U32.AND P4, PT, R5, R19, PT ;  /* 0x000000130500720c */ /* 0x000fe20003f84070 */
[----:B------:R-:W-:-:S02]  /*1630*/  VIADD R23, R2, 0xd ;  /* 0x0000000d02177836 */ /* 0x000fc40000000000 */
[--C-:B------:R-:W-:Y:S02]  /*1640*/  @!P3 IMAD.IADD R26, R26, 0x1, -R5.reuse ;  /* 0x000000011a1ab824 */ /* 0x100fe400078e0a05 */
[--C-:B------:R-:W-:Y:S01]  /*1650*/  @!P1 IMAD.IADD R20, R20, 0x1, -R5.reuse ;  /* 0x0000000114149824 */ /* 0x100fe200078e0a05 */
[----:B------:R-:W-:Y:S01]  /*1660*/  ISETP.GE.AND P1, PT, R27, RZ, PT ;  /* 0x000000ff1b00720c */ /* 0x000fe20003f26270 */
[C---:B------:R-:W-:Y:S01]  /*1670*/  VIADD R25, R2.reuse, 0xc ;  /* 0x0000000c02197836 */ /* 0x040fe20000000000 */
[C---:B------:R-:W-:Y:S01]  /*1680*/  ISETP.GT.U32.AND P3, PT, R5.reuse, R26, PT ;  /* 0x0000001a0500720c */ /* 0x040fe20003f64070 */
[----:B------:R-:W-:Y:S01]  /*1690*/  VIADD R27, R2, 0xb ;  /* 0x0000000b021b7836 */ /* 0x000fe20000000000 */
[----:B------:R-:W-:Y:S01]  /*16a0*/  ISETP.GT.U32.AND P2, PT, R5, R20, PT ;  /* 0x000000140500720c */ /* 0x000fe20003f44070 */
[----:B------:R-:W-:Y:S01]  /*16b0*/  @!P5 IMAD.MOV R18, RZ, RZ, -R18 ;  /* 0x000000ffff12d224 */ /* 0x000fe200078e0a12 */
[----:B------:R-:W-:Y:S01]  /*16c0*/  IABS R33, R25 ;  /* 0x0000001900217213 */ /* 0x000fe20000000000 */
[----:B------:R-:W-:Y:S01]  /*16d0*/  @!P4 IMAD.IADD R19, R19, 0x1, -R5 ;  /* 0x000000011313c824 */ /* 0x000fe200078e0a05 */
[----:B------:R-:W-:Y:S01]  /*16e0*/  ISETP.GT.U32.AND P4, PT, R5, R24, PT ;  /* 0x000000180500720c */ /* 0x000fe20003f84070 */
[----:B------:R-:W-:Y:S01]  /*16f0*/  IMAD R4, R4, UR8, RZ ;  /* 0x0000000804047c24 */ /* 0x000fe2000f8e02ff */
[----:B------:R-:W-:Y:S01]  /*1700*/  IABS R35, R27 ;  /* 0x0000001b00237213 */ /* 0x000fe20000000000 */
[----:B------:R-:W-:Y:S01]  /*1710*/  @!P6 IMAD.MOV R19, RZ, RZ, -R19 ;  /* 0x000000ffff13e224 */ /* 0x000fe200078e0a13 */
[----:B------:R-:W-:Y:S01]  /*1720*/  ISETP.GE.AND P6, PT, R30, RZ, PT ;  /* 0x000000ff1e00720c */ /* 0x000fe20003fc6270 */
[----:B------:R-:W-:Y:S01]  /*1730*/  IMAD.HI.U32 R30, R6, R39, RZ ;  /* 0x00000027061e7227 */ /* 0x000fe200078e00ff */
[----:B------:R-:W-:-:S03]  /*1740*/  ISETP.GE.AND P5, PT, R29, RZ, PT ;  /* 0x000000ff1d00720c */ /* 0x000fc60003fa6270 */
[--C-:B------:R-:W-:Y:S01]  /*1750*/  @!P3 IMAD.IADD R26, R26, 0x1, -R5.reuse ;  /* 0x000000011a1ab824 */ /* 0x100fe200078e0a05 */
[----:B------:R-:W-:Y:S01]  /*1760*/  ISETP.GT.U32.AND P3, PT, R5, R28, PT ;  /* 0x0000001c0500720c */ /* 0x000fe20003f64070 */
[--C-:B------:R-:W-:Y:S01]  /*1770*/  @!P2 IMAD.IADD R20, R20, 0x1, -R5.reuse ;  /* 0x000000011414a824 */ /* 0x100fe200078e0a05 */
[----:B------:R-:W-:Y:S01]  /*1780*/  ISETP.GE.AND P2, PT, R31, RZ, PT ;  /* 0x000000ff1f00720c */ /* 0x000fe20003f46270 */
[----:B------:R-:W-:Y:S01]  /*1790*/  IMAD.MOV R40, RZ, RZ, -R30 ;  /* 0x000000ffff287224 */ /* 0x000fe200078e0a1e */
[----:B------:R-:W-:Y:S01]  /*17a0*/  IABS R31, R23 ;  /* 0x00000017001f7213 */ /* 0x000fe20000000000 */
[----:B------:R-:W-:Y:S01]  /*17b0*/  @!P0 IMAD.MOV R20, RZ, RZ, -R20 ;  /* 0x000000ffff148224 */ /* 0x000fe200078e0a14 */
[----:B------:R-:W-:Y:S01]  /*17c0*/  ISETP.GE.AND P0, PT, R23, RZ, PT ;  /* 0x000000ff1700720c */ /* 0x000fe20003f06270 */
[----:B------:R-:W-:Y:S02]  /*17d0*/  @!P4 IMAD.IADD R24, R24, 0x1, -R5 ;  /* 0x000000011818c824 */ /* 0x000fe400078e0a05 */
[----:B------:R-:W-:-:S03]  /*17e0*/  IMAD.HI.U32 R23, R6, R31, RZ ;  /* 0x0000001f06177227 */ /* 0x000fc600078e00ff */
[C---:B------:R-:W-:Y:S01]  /*17f0*/  ISETP.GT.U32.AND P4, PT, R5.reuse, R24, PT ;  /* 0x000000180500720c */ /* 0x040fe20003f84070 */
[----:B------:R-:W-:Y:S02]  /*1800*/  @!P3 IMAD.IADD R28, R28, 0x1, -R5 ;  /* 0x000000011c1cb824 */ /* 0x000fe400078e0a05 */
[----:B------:R-:W-:Y:S02]  /*1810*/  IMAD.MOV R32, RZ, RZ, -R23 ;  /* 0x000000ffff207224 */ /* 0x000fe400078e0a17 */
[----:B------:R-:W-:Y:S01]  /*1820*/  @!P1 IMAD.MOV R22, RZ, RZ, -R22 ;  /* 0x000000ffff169224 */ /* 0x000fe200078e0a16 */
[C---:B------:R-:W-:Y:S01]  /*1830*/  ISETP.GT.U32.AND P3, PT, R5.reuse, R28, PT ;  /* 0x0000001c0500720c */ /* 0x040fe20003f64070 */
[----:B------:R-:W-:Y:S01]  /*1840*/  IMAD R30, R5, R32, R31 ;  /* 0x00000020051e7224 */ /* 0x000fe200078e021f */
[----:B------:R-:W-:Y:S01]  /*1850*/  ISETP.GE.AND P1, PT, R25, RZ, PT ;  /* 0x000000ff1900720c */ /* 0x000fe20003f26270 */
[----:B------:R-:W-:-:S04]  /*1860*/  IMAD.HI.U32 R25, R6, R33, RZ ;  /* 0x0000002106197227 */ /* 0x000fc800078e00ff */
[----:B------:R-:W-:Y:S02]  /*1870*/  IMAD.MOV R34, RZ, RZ, -R25 ;  /* 0x000000ffff227224 */ /* 0x000fe400078e0a19 */
[----:B------:R-:W-:Y:S01]  /*1880*/  @!P4 IMAD.IADD R24, R24, 0x1, -R5 ;  /* 0x000000011818c824 */ /* 0x000fe200078e0a05 */
[----:B------:R-:W-:Y:S01]  /*1890*/  ISETP.GE.AND P4, PT, R27, RZ, PT ;  /* 0x000000ff1b00720c */ /* 0x000fe20003f86270 */
[C---:B------:R-:W-:Y:S02]  /*18a0*/  IMAD R32, R5.reuse, R34, R33 ;  /* 0x0000002205207224 */ /* 0x040fe400078e0221 */
[----:B------:R-:W-:Y:S01]  /*18b0*/  @!P3 IMAD.IADD R28, R28, 0x1, -R5 ;  /* 0x000000011c1cb824 */ /* 0x000fe200078e0a05 */
[----:B------:R-:W-:Y:S01]  /*18c0*/  ISETP.GT.U32.AND P3, PT, R5, R30, PT ;  /* 0x0000001e0500720c */ /* 0x000fe20003f64070 */
[----:B------:R-:W-:-:S04]  /*18d0*/  IMAD.HI.U32 R27, R6, R35, RZ ;  /* 0x00000023061b7227 */ /* 0x000fc800078e00ff */
[----:B------:R-:W-:-:S04]  /*18e0*/  IMAD.HI.U32 R29, R6, R37, RZ ;  /* 0x00000025061d7227 */ /* 0x000fc800078e00ff */
[----:B------:R-:W-:Y:S02]  /*18f0*/  IMAD.MOV R36, RZ, RZ, -R27 ;  /* 0x000000ffff247224 */ /* 0x000fe400078e0a1b */
[----:B------:R-:W-:Y:S02]  /*1900*/  IMAD.MOV R38, RZ, RZ, -R29 ;  /* 0x000000ffff267224 */ /* 0x000fe400078e0a1d */
[----:B------:R-:W-:Y:S01]  /*1910*/  @!P3 IMAD.IADD R30, R30, 0x1, -R5 ;  /* 0x000000011e1eb824 */ /* 0x000fe200078e0a05 */
[C---:B------:R-:W-:Y:S01]  /*1920*/  ISETP.GT.U32.AND P3, PT, R5.reuse, R32, PT ;  /* 0x000000200500720c */ /* 0x040fe20003f64070 */
[----:B------:R-:W-:Y:S02]  /*1930*/  VIADD R31, R2, 0x8 ;  /* 0x00000008021f7836 */ /* 0x000fe40000000000 */
[C---:B------:R-:W-:Y:S02]  /*1940*/  IMAD R34, R5.reuse, R36, R35 ;  /* 0x0000002405227224 */ /* 0x040fe400078e0223 */
[----:B------:R-:W-:-:S02]  /*1950*/  IMAD R36, R5, R38, R37 ;  /* 0x0000002605247224 */ /* 0x000fc400078e0225 */
[C---:B------:R-:W-:Y:S01]  /*1960*/  IMAD R38, R5.reuse, R40, R39 ;  /* 0x0000002805267224 */ /* 0x040fe200078e0227 */
[----:B------:R-:W-:Y:S01]  /*1970*/  IABS R40, R31 ;  /* 0x0000001f00287213 */ /* 0x000fe20000000000 */
[----:B------:R-:W-:Y:S02]  /*1980*/  VIADD R33, R2, 0x7 ;  /* 0x0000000702217836 */ /* 0x000fe40000000000 */
[----:B------:R-:W-:Y:S01]  /*1990*/  @!P5 IMAD.MOV R24, RZ, RZ, -R24 ;  /* 0x000000ffff18d224 */ /* 0x000fe200078e0a18 */
[----:B------:R-:W-:Y:S01]  /*19a0*/  ISETP.GT.U32.AND P5, PT, R5, R30, PT ;  /* 0x0000001e0500720c */ /* 0x000fe20003fa4070 */
[----:B------:R-:W-:Y:S01]  /*19b0*/  @!P3 IMAD.IADD R32, R32, 0x1, -R5 ;  /* 0x000000012020b824 */ /* 0x000fe200078e0a05 */
[----:B------:R-:W-:Y:S01]  /*19c0*/  IABS R42, R33 ;  /* 0x00000021002a7213 */ /* 0x000fe20000000000 */
[----:B------:R-:W-:-:S03]  /*19d0*/  IMAD.HI.U32 R23, R6, R40, RZ ;  /* 0x0000002806177227 */ /* 0x000fc600078e00ff */
[C---:B------:R-:W-:Y:S01]  /*19e0*/  ISETP.GT.U32.AND P3, PT, R5.reuse, R32, PT ;  /* 0x000000200500720c */ /* 0x040fe20003f64070 */
[----:B------:R-:W-:Y:S01]  /*19f0*/  @!P6 IMAD.MOV R26, RZ, RZ, -R26 ;  /* 0x000000ffff1ae224 */ /* 0x000fe200078e0a1a */
[----:B------:R-:W-:Y:S01]  /*1a00*/  ISETP.GT.U32.AND P6, PT, R5, R34, PT ;  /* 0x000000220500720c */ /* 0x000fe20003fc4070 */
[----:B------:R-:W-:-:S04]  /*1a10*/  IMAD.HI.U32 R25, R6, R42, RZ ;  /* 0x0000002a06197227 */ /* 0x000fc800078e00ff */
[----:B------:R-:W-:Y:S02]  /*1a20*/  IMAD.MOV R29, RZ, RZ, -R23 ;  /* 0x000000ffff1d7224 */ /* 0x000fe400078e0a17 */
[----:B------:R-:W-:Y:S02]  /*1a30*/  VIADD R35, R2, 0x6 ;  /* 0x0000000602237836 */ /* 0x000fe40000000000 */
[----:B------:R-:W-:Y:S02]  /*1a40*/  IMAD.MOV R25, RZ, RZ, -R25 ;  /* 0x000000ffff197224 */ /* 0x000fe400078e0a19 */
[C---:B------:R-:W-:Y:S01]  /*1a50*/  IMAD R40, R5.reuse, R29, R40 ;  /* 0x0000001d05287224 */ /* 0x040fe200078e0228 */
[----:B------:R-:W-:Y:S01]  /*1a60*/  IABS R44, R35 ;  /* 0x00000023002c7213 */ /* 0x000fe20000000000 */
[C---:B------:R-:W-:Y:S02]  /*1a70*/  IMAD R42, R5.reuse, R25, R42 ;  /* 0x00000019052a7224 */ /* 0x040fe400078e022a */
[----:B------:R-:W-:Y:S01]  /*1a80*/  @!P3 IMAD.IADD R32, R32, 0x1, -R5 ;  /* 0x000000012020b824 */ /* 0x000fe200078e0a05 */
[----:B------:R-:W-:Y:S01]  /*1a90*/  ISETP.GT.U32.AND P3, PT, R5, R40, PT ;  /* 0x000000280500720c */ /* 0x000fe20003f64070 */
[----:B------:R-:W-:-:S02]  /*1aa0*/  VIADD R39, R2, 0x4 ;  /* 0x0000000402277836 */ /* 0x000fc40000000000 */
[--C-:B------:R-:W-:Y:S01]  /*1ab0*/  @!P5 IMAD.IADD R30, R30, 0x1, -R5.reuse ;  /* 0x000000011e1ed824 */ /* 0x100fe200078e0a05 */
[C---:B------:R-:W-:Y:S01]  /*1ac0*/  ISETP.GT.U32.AND P5, PT, R5.reuse, R38, PT ;  /* 0x000000260500720c */ /* 0x040fe20003fa4070 */
[----:B------:R-:W-:Y:S01]  /*1ad0*/  @!P6 IMAD.IADD R34, R34, 0x1, -R5 ;  /* 0x000000012222e824 */ /* 0x000fe200078e0a05 */
[----:B------:R-:W-:Y:S01]  /*1ae0*/  ISETP.GT.U32.AND P6, PT, R5, R42, PT ;  /* 0x0000002a0500720c */ /* 0x000fe20003fc4070 */
[----:B------:R-:W-:Y:S01]  /*1af0*/  VIADD R37, R2, 0x5 ;  /* 0x0000000502257836 */ /* 0x000fe20000000000 */
[----:B------:R-:W-:Y:S01]  /*1b00*/  IABS R48, R39 ;  /* 0x0000002700307213 */ /* 0x000fe20000000000 */
[----:B------:R-:W-:-:S03]  /*1b10*/  IMAD.HI.U32 R27, R6, R44, RZ ;  /* 0x0000002c061b7227 */ /* 0x000fc600078e00ff */
[----:B------:R-:W-:Y:S01]  /*1b20*/  IABS R46, R37 ;  /* 0x00000025002e7213 */ /* 0x000fe20000000000 */
[----:B------:R-:W-:Y:S02]  /*1b30*/  IMAD.MOV R27, RZ, RZ, -R27 ;  /* 0x000000ffff1b7224 */ /* 0x000fe400078e0a1b */
[----:B------:R-:W-:Y:S01]  /*1b40*/  @!P2 IMAD.MOV R28, RZ, RZ, -R28 ;  /* 0x000000ffff1ca224 */ /* 0x000fe200078e0a1c */
[----:B------:R-:W-:Y:S01]  /*1b50*/  ISETP.GT.U32.AND P2, PT, R5, R36, PT ;  /* 0x000000240500720c */ /* 0x000fe20003f44070 */
[----:B------:R-:W-:Y:S02]  /*1b60*/  VIADD R29, R2, 0x2 ;  /* 0x00000002021d7836 */ /* 0x000fe40000000000 */
[----:B------:R-:W-:-:S03]  /*1b70*/  IMAD.HI.U32 R25, R6, R48, RZ ;  /* 0x0000003006197227 */ /* 0x000fc600078e00ff */
[----:B------:R-:W-:Y:S01]  /*1b80*/  IABS R52, R29 ;  /* 0x0000001d00347213 */ /* 0x000fe20000000000 */
[----:B------:R-:W-:Y:S02]  /*1b90*/  IMAD R44, R5, R27, R44 ;  /* 0x0000001b052c7224 */ /* 0x000fe400078e022c */
[----:B------:R-:W-:Y:S02]  /*1ba0*/  VIADD R27, R2, 0x3 ;  /* 0x00000003021b7836 */ /* 0x000fe40000000000 */
[----:B------:R-:W-:Y:S02]  /*1bb0*/  @!P3 IMAD.IADD R40, R40, 0x1, -R5 ;  /* 0x000000012828b824 */ /* 0x000fe400078e0a05 */
[----:B------:R-:W-:Y:S01]  /*1bc0*/  IMAD.HI.U32 R23, R6, R46, RZ ;  /* 0x0000002e06177227 */ /* 0x000fe200078e00ff */
[----:B------:R-:W-:-:S03]  /*1bd0*/  IABS R50, R27 ;  /* 0x0000001b00327213 */ /* 0x000fc60000000000 */
[----:B------:R-:W-:Y:S02]  /*1be0*/  IMAD.MOV R25, RZ, RZ, -R25 ;  /* 0x000000ffff197224 */ /* 0x000fe400078e0a19 */
[--C-:B------:R-:W-:Y:S01]  /*1bf0*/  @!P5 IMAD.IADD R38, R38, 0x1, -R5.reuse ;  /* 0x000000012626d824 */ /* 0x100fe200078e0a05 */
[C---:B------:R-:W-:Y:S01]  /*1c00*/  ISETP.GT.U32.AND P5, PT, R5.reuse, R34, PT ;  /* 0x000000220500720c */ /* 0x040fe20003fa4070 */
[----:B------:R-:W-:Y:S01]  /*1c10*/  @!P6 IMAD.IADD R42, R42, 0x1, -R5 ;  /* 0x000000012a2ae824 */ /* 0x000fe200078e0a05 */
[C---:B------:R-:W-:Y:S01]  /*1c20*/  ISETP.GT.U32.AND P6, PT, R5.reuse, R40, PT ;  /* 0x000000280500720c */ /* 0x040fe20003fc4070 */
[----:B------:R-:W-:Y:S02]  /*1c30*/  IMAD.MOV R23, RZ, RZ, -R23 ;  /* 0x000000ffff177224 */ /* 0x000fe400078e0a17 */
[----:B------:R-:W-:Y:S02]  /*1c40*/  IMAD R48, R5, R25, R48 ;  /* 0x0000001905307224 */ /* 0x000fe400078e0230 */
[----:B------:R-:W-:-:S04]  /*1c50*/  IMAD.HI.U32 R25, R6, R52, RZ ;  /* 0x0000003406197227 */ /* 0x000fc800078e00ff */
[----:B------:R-:W-:Y:S01]  /*1c60*/  @!P0 IMAD.MOV R30, RZ, RZ, -R30 ;  /* 0x000000ffff1e8224 */ /* 0x000fe200078e0a1e */
[C---:B------:R-:W-:Y:S01]  /*1c70*/  ISETP.GT.U32.AND P0, PT, R5.reuse, R38, PT ;  /* 0x000000260500720c */ /* 0x040fe20003f04070 */
[C---:B------:R-:W-:Y:S02]  /*1c80*/  IMAD R46, R5.reuse, R23, R46 ;  /* 0x00000017052e7224 */ /* 0x040fe400078e022e */
[----:B------:R-:W-:Y:S01]  /*1c90*/  @!P2 IMAD.IADD R36, R36, 0x1, -R5 ;  /* 0x000000012424a824 */ /* 0x000fe200078e0a05 */
[----:B------:R-:W-:Y:S01]  /*1ca0*/  ISETP.GT.U32.AND P2, PT, R5, R44, PT ;  /* 0x0000002c0500720c */ /* 0x000fe20003f44070 */
[----:B------:R-:W-:-:S03]  /*1cb0*/  IMAD.HI.U32 R23, R6, R50, RZ ;  /* 0x0000003206177227 */ /* 0x000fc600078e00ff */
[C---:B------:R-:W-:Y:S01]  /*1cc0*/  ISETP.GT.U32.AND P3, PT, R5.reuse, R36, PT ;  /* 0x000000240500720c */ /* 0x040fe20003f64070 */
[----:B------:R-:W-:Y:S02]  /*1cd0*/  IMAD.MOV R25, RZ, RZ, -R25 ;  /* 0x000000ffff197224 */ /* 0x000fe400078e0a19 */
[----:B------:R-:W-:Y:S02]  /*1ce0*/  IMAD.MOV R23, RZ, RZ, -R23 ;  /* 0x000000ffff177224 */ /* 0x000fe400078e0a17 */
[C---:B------:R-:W-:Y:S02]  /*1cf0*/  IMAD R52, R5.reuse, R25, R52 ;  /* 0x0000001905347224 */ /* 0x040fe400078e0234 */
[C---:B------:R-:W-:Y:S02]  /*1d00*/  IMAD R50, R5.reuse, R23, R50 ;  /* 0x0000001705327224 */ /* 0x040fe400078e0232 */
[----:B------:R-:W-:Y:S01]  /*1d10*/  @!P6 IMAD.IADD R40, R40, 0x1, -R5 ;  /* 0x000000012828e824 */ /* 0x000fe200078e0a05 */
[----:B------:R-:W-:Y:S01]  /*1d20*/  ISETP.GT.U32.AND P6, PT, R5, R52, PT ;  /* 0x000000340500720c */ /* 0x000fe20003fc4070 */
[----:B------:R-:W-:-:S04]  /*1d30*/  IMAD.HI.U32 R23, R6, R54, RZ ;  /* 0x0000003606177227 */ /* 0x000fc800078e00ff */
[----:B------:R-:W-:-:S04]  /*1d40*/  IMAD.HI.U32 R6, R6, R56, RZ ;  /* 0x0000003806067227 */ /* 0x000fc800078e00ff */
[--C-:B------:R-:W-:Y:S01]  /*1d50*/  @!P0 IMAD.IADD R38, R38, 0x1, -R5.reuse ;  /* 0x0000000126268824 */ /* 0x100fe200078e0a05 */
[C---:B------:R-:W-:Y:S01]  /*1d60*/  ISETP.GT.U32.AND P0, PT, R5.reuse, R50, PT ;  /* 0x000000320500720c */ /* 0x040fe20003f04070 */
[--C-:B------:R-:W-:Y:S02]  /*1d70*/  @!P2 IMAD.IADD R44, R44, 0x1, -R5.reuse ;  /* 0x000000012c2ca824 */ /* 0x100fe400078e0a05 */
[----:B------:R-:W-:Y:S01]  /*1d80*/  @!P1 IMAD.MOV R32, RZ, RZ, -R32 ;  /* 0x000000ffff209224 */ /* 0x000fe200078e0a20 */
[C---:B------:R-:W-:Y:S01]  /*1d90*/  ISETP.GT.U32.AND P1, PT, R5.reuse, R42, PT ;  /* 0x0000002a0500720c */ /* 0x040fe20003f24070 */
[----:B------:R-:W-:Y:S01]  /*1da0*/  IMAD.MOV R6, RZ, RZ, -R6 ;  /* 0x000000ffff067224 */ /* 0x000fe200078e0a06 */
[C---:B------:R-:W-:Y:S01]  /*1db0*/  ISETP.GT.U32.AND P2, PT, R5.reuse, R44, PT ;  /* 0x0000002c0500720c */ /* 0x040fe20003f44070 */
[--C-:B------:R-:W-:Y:S01]  /*1dc0*/  @!P5 IMAD.IADD R34, R34, 0x1, -R5.reuse ;  /* 0x000000012222d824 */ /* 0x100fe200078e0a05 */
[C---:B------:R-:W-:Y:S01]  /*1dd0*/  ISETP.GT.U32.AND P5, PT, R5.reuse, R46, PT ;  /* 0x0000002e0500720c */ /* 0x040fe20003fa4070 */
[----:B------:R-:W-:Y:S01]  /*1de0*/  @!P3 IMAD.IADD R36, R36, 0x1, -R5 ;  /* 0x000000012424b824 */ /* 0x000fe200078e0a05 */
[C---:B------:R-:W-:Y:S01]  /*1df0*/  ISETP.GT.U32.AND P3, PT, R5.reuse, R48, PT ;  /* 0x000000300500720c */ /* 0x040fe20003f64070 */
[----:B------:R-:W-:Y:S01]  /*1e00*/  IMAD R56, R5, R6, R56 ;  /* 0x0000000605387224 */ /* 0x000fe200078e0238 */
[----:B------:R-:W-:Y:S01]  /*1e10*/  SHF.R.S32.HI R6, RZ, 0x1f, R3 ;  /* 0x0000001fff067819 */ /* 0x000fe20000011403 */
[----:B------:R-:W-:-:S02]  /*1e20*/  IMAD.MOV R23, RZ, RZ, -R23 ;  /* 0x000000ffff177224 */ /* 0x000fc400078e0a17 */
[--C-:B------:R-:W-:Y:S01]  /*1e30*/  @!P6 IMAD.IADD R52, R52, 0x1, -R5.reuse ;  /* 0x000000013434e824 */ /* 0x100fe200078e0a05 */
[C---:B------:R-:W-:Y:S01]  /*1e40*/  ISETP.GT.U32.AND P6, PT, R5.reuse, R56, PT ;  /* 0x000000380500720c */ /* 0x040fe20003fc4070 */
[----:B------:R-:W-:Y:S01]  /*1e50*/  IMAD R54, R5, R23, R54 ;  /* 0x0000001705367224 */ /* 0x000fe200078e0236 */
[----:B------:R-:W-:Y:S01]  /*1e60*/  LEA.HI R3, R6, R3, RZ, 0x6 ;  /* 0x0000000306037211 */ /* 0x000fe200078f30ff */
[--C-:B------:R-:W-:Y:S01]  /*1e70*/  @!P0 IMAD.IADD R50, R50, 0x1, -R5.reuse ;  /* 0x0000000132328824 */ /* 0x100fe200078e0a05 */
[----:B------:R-:W-:Y:S01]  /*1e80*/  ISETP.GE.AND P0, PT, R33, RZ, PT ;  /* 0x000000ff2100720c */ /* 0x000fe20003f06270 */
[--C-:B------:R-:W-:Y:S01]  /*1e90*/  @!P1 IMAD.IADD R42, R42, 0x1, -R5.reuse ;  /* 0x000000012a2a9824 */ /* 0x100fe200078e0a05 */
[----:B------:R-:W-:Y:S01]  /*1ea0*/  ISETP.GT.U32.AND P1, PT, R5, R54, PT ;  /* 0x000000360500720c */ /* 0x000fe20003f24070 */
[--C-:B------:R-:W-:Y:S01]  /*1eb0*/  @!P2 IMAD.IADD R44, R44, 0x1, -R5.reuse ;  /* 0x000000012c2ca824 */ /* 0x100fe200078e0a05 */
[----:B------:R-:W-:Y:S01]  /*1ec0*/  ISETP.GE.AND P2, PT, R41, RZ, PT ;  /* 0x000000ff2900720c */ /* 0x000fe20003f46270 */
[--C-:B------:R-:W-:Y:S01]  /*1ed0*/  @!P5 IMAD.IADD R46, R46, 0x1, -R5.reuse ;  /* 0x000000012e2ed824 */ /* 0x100fe200078e0a05 */
[----:B------:R-:W-:Y:S01]  /*1ee0*/  ISETP.GE.AND P5, PT, R43, RZ, PT ;  /* 0x000000ff2b00720c */ /* 0x000fe20003fa6270 */
[--C-:B------:R-:W-:Y:S01]  /*1ef0*/  @!P3 IMAD.IADD R48, R48, 0x1, -R5.reuse ;  /* 0x000000013030b824 */ /* 0x100fe200078e0a05 */
[----:B------:R-:W-:Y:S01]  /*1f00*/  ISETP.GE.AND P3, PT, R31, RZ, PT ;  /* 0x000000ff1f00720c */ /* 0x000fe20003f66270 */
[--C-:B------:R-:W-:Y:S01]  /*1f10*/  @!P6 IMAD.IADD R56, R56, 0x1, -R5.reuse ;  /* 0x000000013838e824 */ /* 0x100fe200078e0a05 */
[----:B------:R-:W-:Y:S01]  /*1f20*/  ISETP.GE.AND P6, PT, R35, RZ, PT ;  /* 0x000000ff2300720c */ /* 0x000fe20003fc6270 */
[----:B------:R-:W-:Y:S01]  /*1f30*/  @!P4 IMAD.MOV R34, RZ, RZ, -R34 ;  /* 0x000000ffff22c224 */ /* 0x000fe200078e0a22 */
[C---:B------:R-:W-:Y:S01]  /*1f40*/  ISETP.GT.U32.AND P4, PT, R5.reuse, R50, PT ;  /* 0x000000320500720c */ /* 0x040fe20003f84070 */
[----:B------:R-:W-:Y:S01]  /*1f50*/  @!P0 IMAD.MOV R42, RZ, RZ, -R42 ;  /* 0x000000ffff2a8224 */ /* 0x000fe200078e0a2a */
[C---:B------:R-:W-:Y:S01]  /*1f60*/  ISETP.GT.U32.AND P0, PT, R5.reuse, R56, PT ;  /* 0x000000380500720c */ /* 0x040fe20003f04070 */
[--C-:B------:R-:W-:Y:S01]  /*1f70*/  @!P1 IMAD.IADD R54, R54, 0x1, -R5.reuse ;  /* 0x0000000136369824 */ /* 0x100fe200078e0a05 */
[C---:B------:R-:W-:Y:S01]  /*1f80*/  ISETP.GT.U32.AND P1, PT, R5.reuse, R46, PT ;  /* 0x0000002e0500720c */ /* 0x040fe20003f24070 */
[----:B------:R-:W-:Y:S01]  /*1f90*/  @!P2 IMAD.MOV R36, RZ, RZ, -R36 ;  /* 0x000000ffff24a224 */ /* 0x000fe200078e0a24 */
[C---:B------:R-:W-:Y:S01]  /*1fa0*/  ISETP.GT.U32.AND P2, PT, R5.reuse, R48, PT ;  /* 0x000000300500720c */ /* 0x040fe20003f44070 */
[----:B------:R-:W-:Y:S01]  /*1fb0*/  @!P5 IMAD.MOV R38, RZ, RZ, -R38 ;  /* 0x000000ffff26d224 */ /* 0x000fe200078e0a26 */
[C---:B------:R-:W-:Y:S01]  /*1fc0*/  ISETP.GT.U32.AND P5, PT, R5.reuse, R52, PT ;  /* 0x000000340500720c */ /* 0x040fe20003fa4070 */
[----:B------:R-:W-:Y:S01]  /*1fd0*/  @!P3 IMAD.MOV R40, RZ, RZ, -R40 ;  /* 0x000000ffff28b224 */ /* 0x000fe200078e0a28 */
[----:B------:R-:W-:Y:S01]  /*1fe0*/  ISETP.GT.U32.AND P3, PT, R5, R54, PT ;  /* 0x000000360500720c */ /* 0x000fe20003f64070 */
[----:B------:R-:W-:Y:S01]  /*1ff0*/  @!P6 IMAD.MOV R44, RZ, RZ, -R44 ;  /* 0x000000ffff2ce224 */ /* 0x000fe200078e0a2c */
[----:B------:R-:W-:Y:S01]  /*2000*/  LOP3.LUT R6, RZ, R21, RZ, 0x33, !PT ;  /* 0x00000015ff067212 */ /* 0x000fe200078e33ff */
[--C-:B------:R-:W-:Y:S01]  /*2010*/  @!P4 IMAD.IADD R50, R50, 0x1, -R5.reuse ;  /* 0x000000013232c824 */ /* 0x100fe200078e0a05 */
[----:B------:R-:W-:Y:S01]  /*2020*/  ISETP.GE.AND P4, PT, R27, RZ, PT ;  /* 0x000000ff1b00720c */ /* 0x000fe20003f86270 */
[--C-:B------:R-:W-:Y:S01]  /*2030*/  @!P0 IMAD.IADD R56, R56, 0x1, -R5.reuse ;  /* 0x0000000138388824 */ /* 0x100fe200078e0a05 */
[----:B------:R-:W-:Y:S01]  /*2040*/  ISETP.NE.AND P0, PT, R21, RZ, PT ;  /* 0x000000ff1500720c */ /* 0x000fe20003f05270 */
[--C-:B------:R-:W-:Y:S01]  /*2050*/  @!P1 IMAD.IADD R46, R46, 0x1, -R5.reuse ;  /* 0x000000012e2e9824 */ /* 0x100fe200078e0a05 */
[----:B------:R-:W0:Y:S01]  /*2060*/  LDC R21, c[0x0][0x240] ;  /* 0x00009000ff157b82 */ /* 0x000e220000000800 */
[--C-:B------:R-:W-:Y:S01]  /*2070*/  @!P2 IMAD.IADD R48, R48, 0x1, -R5.reuse ;  /* 0x000000013030a824 */ /* 0x100fe200078e0a05 */
[----:B------:R-:W-:Y:S01]  /*2080*/  ISETP.GE.AND P1, PT, R37, RZ, PT ;  /* 0x000000ff2500720c */ /* 0x000fe20003f26270 */
[--C-:B------:R-:W-:Y:S01]  /*2090*/  @!P5 IMAD.IADD R52, R52, 0x1, -R5.reuse ;  /* 0x000000013434d824 */ /* 0x100fe200078e0a05 */
[----:B------:R-:W-:Y:S01]  /*20a0*/  ISETP.GE.AND P2, PT, R39, RZ, PT ;  /* 0x000000ff2700720c */ /* 0x000fe20003f46270 */
[----:B------:R-:W-:Y:S01]  /*20b0*/  @!P3 IMAD.IADD R54, R54, 0x1, -R5 ;  /* 0x000000013636b824 */ /* 0x000fe200078e0a05 */
[----:B------:R-:W-:Y:S01]  /*20c0*/  ISETP.GE.AND P3, PT, R45, RZ, PT ;  /* 0x000000ff2d00720c */ /* 0x000fe20003f66270 */
[-C--:B------:R-:W-:Y:S01]  /*20d0*/  IMAD R151, R151, R163.reuse, RZ ;  /* 0x000000a397977224 */ /* 0x080fe200078e02ff */
[----:B------:R-:W-:Y:S01]  /*20e0*/  SEL R5, R6, R44, !P0 ;  /* 0x0000002c06057207 */ /* 0x000fe20004000000 */
[----:B------:R-:W-:Y:S01]  /*20f0*/  @!P4 IMAD.MOV R50, RZ, RZ, -R50 ;  /* 0x000000ffff32c224 */ /* 0x000fe200078e0a32 */
[----:B------:R-:W1:Y:S01]  /*2100*/  LDC.64 R44, c[0x0][0x218] ;  /* 0x00008600ff2c7b82 */ /* 0x000e620000000a00 */
[----:B------:R-:W-:Y:S01]  /*2110*/  ISETP.GE.AND P5, PT, R29, RZ, PT ;  /* 0x000000ff1d00720c */ /* 0x000fe20003fa6270 */
[-C--:B------:R-:W-:Y:S01]  /*2120*/  IMAD R150, R150, R163.reuse, RZ ;  /* 0x000000a396967224 */ /* 0x080fe200078e02ff */
[----:B------:R-:W-:Y:S01]  /*2130*/  ISETP.GE.AND P6, PT, R2, RZ, PT ;  /* 0x000000ff0200720c */ /* 0x000fe20003fc6270 */
[----:B------:R-:W-:Y:S01]  /*2140*/  IMAD R149, R149, R163, RZ ;  /* 0x000000a395957224 */ /* 0x000fe200078e02ff */
[C---:B------:R-:W-:Y:S01]  /*2150*/  SEL R7, R6.reuse, R7, !P0 ;  /* 0x0000000706077207 */ /* 0x040fe20004000000 */
[----:B------:R-:W-:Y:S01]  /*2160*/  @!P1 IMAD.MOV R46, RZ, RZ, -R46 ;  /* 0x000000ffff2e9224 */ /* 0x000fe200078e0a2e */
[C---:B------:R-:W-:Y:S01]  /*2170*/  SEL R9, R6.reuse, R9, !P0 ;  /* 0x0000000906097207 */ /* 0x040fe20004000000 */
[----:B------:R-:W-:Y:S01]  /*2180*/  @!P2 IMAD.MOV R48, RZ, RZ, -R48 ;  /* 0x000000ffff30a224 */ /* 0x000fe200078e0a30 */
[C---:B------:R-:W-:Y:S01]  /*2190*/  SEL R8, R6.reuse, R8, !P0 ;  /* 0x0000000806087207 */ /* 0x040fe20004000000 */
[----:B------:R-:W-:Y:S01]  /*21a0*/  @!P3 IMAD.MOV R54, RZ, RZ, -R54 ;  /* 0x000000ffff36b224 */ /* 0x000fe200078e0a36 */
[----:B------:R-:W-:Y:S01]  /*21b0*/  SEL R10, R6, R10, !P0 ;  /* 0x0000000a060a7207 */ /* 0x000fe20004000000 */
[----:B------:R-:W-:Y:S01]  /*21c0*/  IMAD R148, R148, R163, RZ ;  /* 0x000000a394947224 */ /* 0x000fe200078e02ff */
[C---:B------:R-:W-:Y:S01]  /*21d0*/  SEL R11, R6.reuse, R11, !P0 ;  /* 0x0000000b060b7207 */ /* 0x040fe20004000000 */
[----:B------:R-:W-:Y:S01]  /*21e0*/  @!P5 IMAD.MOV R52, RZ, RZ, -R52 ;  /* 0x000000ffff34d224 */ /* 0x000fe200078e0a34 */
[C---:B------:R-:W-:Y:S01]  /*21f0*/  SEL R12, R6.reuse, R12, !P0 ;  /* 0x0000000c060c7207 */ /* 0x040fe20004000000 */
[----:B------:R-:W-:Y:S01]  /*2200*/  @!P6 IMAD.MOV R56, RZ, RZ, -R56 ;  /* 0x000000ffff38e224 */ /* 0x000fe200078e0a38 */
[C---:B------:R-:W-:Y:S01]  /*2210*/  SEL R13, R6.reuse, R13, !P0 ;  /* 0x0000000d060d7207 */ /* 0x040fe20004000000 */
[-C--:B0-----:R-:W-:Y:S01]  /*2220*/  IMAD R7, R7, R21.reuse, RZ ;  /* 0x0000001507077224 */ /* 0x081fe200078e02ff */
[C---:B------:R-:W-:Y:S01]  /*2230*/  SEL R14, R6.reuse, R14, !P0 ;  /* 0x0000000e060e7207 */ /* 0x040fe20004000000 */
[----:B------:R-:W-:Y:S01]  /*2240*/  IMAD R23, R9, R21, RZ ;  /* 0x0000001509177224 */ /* 0x000fe200078e02ff */
[----:B------:R-:W-:Y:S01]  /*2250*/  SEL R15, R6, R15, !P0 ;  /* 0x0000000f060f7207 */ /* 0x000fe20004000000 */
[-C--:B------:R-:W-:Y:S01]  /*2260*/  IMAD R8, R8, R21.reuse, RZ ;  /* 0x0000001508087224 */ /* 0x080fe200078e02ff */
[----:B------:R-:W-:Y:S01]  /*2270*/  SEL R16, R6, R16, !P0 ;  /* 0x0000001006107207 */ /* 0x000fe20004000000 */
[----:B------:R-:W-:Y:S01]  /*2280*/  IMAD R10, R10, R21, RZ ;  /* 0x000000150a0a7224 */ /* 0x000fe200078e02ff */
[C---:B------:R-:W-:Y:S01]  /*2290*/  SEL R17, R6.reuse, R17, !P0 ;  /* 0x0000001106117207 */ /* 0x040fe20004000000 */
[-C--:B------:R-:W-:Y:S01]  /*22a0*/  IMAD R11, R11, R21.reuse, RZ ;  /* 0x000000150b0b7224 */ /* 0x080fe200078e02ff */
[----:B------:R-:W-:Y:S01]  /*22b0*/  SEL R18, R6, R18, !P0 ;  /* 0x0000001206127207 */ /* 0x000fe20004000000 */
[----:B------:R-:W-:Y:S01]  /*22c0*/  IMAD R12, R12, R21, RZ ;  /* 0x000000150c0c7224 */ /* 0x000fe200078e02ff */
[C---:B------:R-:W-:Y:S01]  /*22d0*/  SEL R19, R6.reuse, R19, !P0 ;  /* 0x0000001306137207 */ /* 0x040fe20004000000 */
[-C--:B------:R-:W-:Y:S01]  /*22e0*/  IMAD R25, R13, R21.reuse, RZ ;  /* 0x000000150d197224 */ /* 0x080fe200078e02ff */
[----:B------:R-:W-:Y:S01]  /*22f0*/  SEL R20, R6, R20, !P0 ;  /* 0x0000001406147207 */ /* 0x000fe20004000000 */
[-C--:B------:R-:W-:Y:S01]  /*2300*/  IMAD R27, R14, R21.reuse, RZ ;  /* 0x000000150e1b7224 */ /* 0x080fe200078e02ff */
        /* <DEDUP_REMOVED lines=34> */
[-C--:B-1----:R-:W-:Y:S01]  /*2530*/  LEA R124, P6, R7, R44.reuse, 0x1 ;  /* 0x0000002c077c7211 */ /* 0x082fe200078c08ff */
[-C--:B------:R-:W-:Y:S01]  /*2540*/  IMAD R41, R5, R21.reuse, RZ ;  /* 0x0000001505297224 */ /* 0x080fe200078e02ff */
[-C--:B------:R-:W-:Y:S01]  /*2550*/  LEA R120, P1, R23, R44.reuse, 0x1 ;  /* 0x0000002c17787211 */ /* 0x080fe200078208ff */
[-C--:B------:R-:W-:Y:S01]  /*2560*/  IMAD R43, R46, R21.reuse, RZ ;  /* 0x000000152e2b7224 */ /* 0x080fe200078e02ff */
[-C--:B------:R-:W-:Y:S01]  /*2570*/  LEA R122, P2, R8, R44.reuse, 0x1 ;  /* 0x0000002c087a7211 */ /* 0x080fe200078408ff */
[-C--:B------:R-:W-:Y:S01]  /*2580*/  IMAD R47, R48, R21.reuse, RZ ;  /* 0x00000015302f7224 */ /* 0x080fe200078e02ff */
[-C--:B------:R-:W-:Y:S01]  /*2590*/  LEA R9, P4, R11, R44.reuse, 0x1 ;  /* 0x0000002c0b097211 */ /* 0x080fe200078808ff */
[----:B------:R-:W-:Y:S01]  /*25a0*/  IMAD R50, R50, R21, RZ ;  /* 0x0000001532327224 */ /* 0x000fe200078e02ff */
[----:B------:R-:W-:Y:S01]  /*25b0*/  LEA.HI.X.SX32 R123, R7, R45, 0x1, P6 ;  /* 0x0000002d077b7211 */ /* 0x000fe200030f0eff */
[-C--:B------:R-:W-:Y:S01]  /*25c0*/  IMAD R52, R52, R21.reuse, RZ ;  /* 0x0000001534347224 */ /* 0x080fe200078e02ff */
[-C--:B------:R-:W-:Y:S01]  /*25d0*/  LEA R14, P5, R12, R44.reuse, 0x1 ;  /* 0x0000002c0c0e7211 */ /* 0x080fe200078a08ff */
[-C--:B------:R-:W-:Y:S01]  /*25e0*/  IMAD R54, R54, R21.reuse, RZ ;  /* 0x0000001536367224 */ /* 0x080fe200078e02ff */
[-C--:B------:R-:W-:Y:S01]  /*25f0*/  LEA R13, P6, R25, R44.reuse, 0x1 ;  /* 0x0000002c190d7211 */ /* 0x080fe200078c08ff */
[----:B------:R-:W-:Y:S01]  /*2600*/  IMAD R21, R6, R21, RZ ;  /* 0x0000001506157224 */ /* 0x000fe200078e02ff */
[-C--:B------:R-:W-:Y:S01]  /*2610*/  LEA R6, P3, R10, R44.reuse, 0x1 ;  /* 0x0000002c0a067211 */ /* 0x080fe200078608ff */
[----:B------:R-:W-:Y:S01]  /*2620*/  IMAD R147, R147, R163, RZ ;  /* 0x000000a393937224 */ /* 0x000fe200078e02ff */
[----:B------:R-:W-:Y:S01]  /*2630*/  LEA.HI.X.SX32 R5, R23, R45, 0x1, P1 ;  /* 0x0000002d17057211 */ /* 0x000fe200008f0eff */
[-C--:B------:R-:W-:Y:S01]  /*2640*/  IMAD R146, R146, R163.reuse, RZ ;  /* 0x000000a392927224 */ /* 0x080fe200078e02ff */
[-C--:B------:R-:W-:Y:S01]  /*2650*/  LEA R107, P1, R27, R44.reuse, 0x1 ;  /* 0x0000002c1b6b7211 */ /* 0x080fe200078208ff */
[----:B------:R-:W-:Y:S01]  /*2660*/  IMAD R145, R145, R163, RZ ;  /* 0x000000a391917224 */ /* 0x000fe200078e02ff */
[----:B------:R-:W-:Y:S01]  /*2670*/  LEA.HI.X.SX32 R121, R8, R45, 0x1, P2 ;  /* 0x0000002d08797211 */ /* 0x000fe200010f0eff */
[----:B------:R-:W-:Y:S01]  /*2680*/  IMAD R144, R144, R163, RZ ;  /* 0x000000a390907224 */ /* 0x000fe200078e02ff */
[----:B------:R-:W-:Y:S01]  /*2690*/  LEA.HI.X.SX32 R7, R10, R45, 0x1, P3 ;  /* 0x0000002d0a077211 */ /* 0x000fe200018f0eff */
        /* <DEDUP_REMOVED lines=8> */
[-C--:B------:R-:W-:Y:S01]  /*2720*/  IMAD R140, R140, R163.reuse, RZ ;  /* 0x000000a38c8c7224 */ /* 0x080fe200078e02ff */
[-C--:B------:R-:W-:Y:S01]  /*2730*/  LEA R106, P2, R15, R44.reuse, 0x1 ;  /* 0x0000002c0f6a7211 */ /* 0x080fe200078408ff */
        /* <DEDUP_REMOVED lines=25> */
[-C--:B------:R-:W-:Y:S01]  /*28d0*/  LEA R18, P4, R26, R44.reuse, 0x1 ;  /* 0x0000002c1a127211 */ /* 0x080fe200078808ff */
[----:B------:R-:W-:Y:S01]  /*28e0*/  IMAD.SHL.U32 R161, R162, 0x8, RZ ;  /* 0x00000008a2a17824 */ /* 0x000fe200078e00ff */
[----:B------:R-:W-:-:S02]  /*28f0*/  LEA R10, P5, R28, R44, 0x1 ;  /* 0x0000002c1c0a7211 */ /* 0x000fc400078a08ff */
[----:B------:R-:W-:Y:S02]  /*2900*/  CS2R R56, SRZ ;  /* 0x0000000000387805 */ /* 0x000fe4000001ff00 */
[-C--:B------:R-:W-:Y:S01]  /*2910*/  LEA R60, P6, R30, R44.reuse, 0x1 ;  /* 0x0000002c1e3c7211 */ /* 0x080fe200078c08ff */
[----:B------:R-:W-:Y:S01]  /*2920*/  IMAD.SHL.U32 R163, R163, 0x40, RZ ;  /* 0x00000040a3a37824 */ /* 0x000fe200078e00ff */
[-C--:B------:R-:W-:Y:S02]  /*2930*/  LEA.HI.X.SX32 R97, R20, R45.reuse, 0x1, P1 ;  /* 0x0000002d14617211 */ /* 0x080fe400008f0eff */
[----:B------:R-:W-:Y:S02]  /*2940*/  LEA R25, P1, R33, R44, 0x1 ;  /* 0x0000002c21197211 */ /* 0x000fe400078208ff */
[-C--:B------:R-:W-:Y:S02]  /*2950*/  LEA.HI.X.SX32 R95, R24, R45.reuse, 0x1, P3 ;  /* 0x0000002d185f7211 */ /* 0x080fe400018f0eff */
[----:B------:R-:W-:-:S02]  /*2960*/  LEA.HI.X.SX32 R93, R22, R45, 0x1, P2 ;  /* 0x0000002d165d7211 */ /* 0x000fc400010f0eff */
[-C--:B------:R-:W-:Y:S02]  /*2970*/  LEA R29, P3, R36, R44.reuse, 0x1 ;  /* 0x0000002c241d7211 */ /* 0x080fe400078608ff */
[-C--:B------:R-:W-:Y:S02]  /*2980*/  LEA.HI.X.SX32 R19, R26, R45.reuse, 0x1, P4 ;  /* 0x0000002d1a137211 */ /* 0x080fe400020f0eff */
[-C--:B------:R-:W-:Y:S02]  /*2990*/  LEA.HI.X.SX32 R16, R28, R45.reuse, 0x1, P5 ;  /* 0x0000002d1c107211 */ /* 0x080fe400028f0eff */
[----:B------:R-:W-:Y:S02]  /*29a0*/  LEA.HI.X.SX32 R61, R30, R45, 0x1, P6 ;  /* 0x0000002d1e3d7211 */ /* 0x000fe400030f0eff */
[-C--:B------:R-:W-:Y:S02]  /*29b0*/  LEA R27, P2, R34, R44.reuse, 0x1 ;  /* 0x0000002c221b7211 */ /* 0x080fe400078408ff */
[----:B------:R-:W-:-:S02]  /*29c0*/  LEA R88, P4, R89, R44, 0x1 ;  /* 0x0000002c59587211 */ /* 0x000fc400078808ff */
[-C--:B------:R-:W-:Y:S02]  /*29d0*/  LEA R31, P5, R39, R44.reuse, 0x1 ;  /* 0x0000002c271f7211 */ /* 0x080fe400078a08ff */
[-C--:B------:R-:W-:Y:S02]  /*29e0*/  LEA R32, P6, R42, R44.reuse, 0x1 ;  /* 0x0000002c2a207211 */ /* 0x080fe400078c08ff */
        /* <DEDUP_REMOVED lines=16> */
[-C--:B------:R-:W-:Y:S02]  /*2af0*/  LEA.HI.X.SX32 R118, R50, R45.reuse, 0x1, P4 ;  /* 0x0000002d32767211 */ /* 0x080fe400020f0eff */
[-C--:B------:R-:W-:Y:S02]  /*2b00*/  LEA.HI.X.SX32 R90, R52, R45.reuse, 0x1, P5 ;  /* 0x0000002d345a7211 */ /* 0x080fe400028f0eff */
[-C--:B------:R-:W-:Y:S02]  /*2b10*/  LEA.HI.X.SX32 R47, R54, R45.reuse, 0x1, P6 ;  /* 0x0000002d362f7211 */ /* 0x080fe400030f0eff */
[----:B------:R-:W-:Y:S02]  /*2b20*/  LEA.HI.X.SX32 R45, R21, R45, 0x1, P1 ;  /* 0x0000002d152d7211 */ /* 0x000fe400008f0eff */
[----:B------:R-:W0:Y:S01]  /*2b30*/  LDC R21, c[0x0][0x23c] ;  /* 0x00008f00ff157b82 */ /* 0x000e220000000800 */
[----:B------:R-:W-:Y:S02]  /*2b40*/  LEA R40, P0, R4, UR10, 0x1 ;  /* 0x0000000a04287c11 */ /* 0x000fe4000f8008ff */
[----:B------:R-:W-:-:S02]  /*2b50*/  SHF.R.S32.HI R3, RZ, 0x6, R3 ;  /* 0x00000006ff037819 */ /* 0x000fc40000011403 */
[----:B------:R-:W-:Y:S01]  /*2b60*/  LEA.HI.X.SX32 R41, R4, UR11, 0x1, P0 ;  /* 0x0000000b04297c11 */ /* 0x000fe200080f0eff */
[----:B0-----:R-:W-:Y:S02]  /*2b70*/  IMAD R4, R0, R21, RZ ;  /* 0x0000001500047224 */ /* 0x001fe400078e02ff */
[----:B------:R-:W-:-:S07]  /*2b80*/  IMAD.SHL.U32 R126, R21, 0x40, RZ ;  /* 0x00000040157e7824 */ /* 0x000fce00078e00ff */
.L_x_2:
[----:B------:R-:W-:Y:S01]  /*2b90*/  SHF.R.U32.HI R52, RZ, 0x5, R162 ;  /* 0x00000005ff347819 */ /* 0x000fe200000116a2 */
[----:B------:R-:W-:Y:S01]  /*2ba0*/  IMAD.WIDE R20, R158, 0x2, R40 ;  /* 0x000000029e147825 */ /* 0x000fe200078e0228 */
[----:B------:R-:W-:Y:S02]  /*2bb0*/  PRMT R54, RZ, 0x7610, R54 ;  /* 0x00007610ff367816 */ /* 0x000fe40000000036 */
[----:B------:R-:W-:-:S04]  /*2bc0*/  SGXT.U32 R52, R52, 0x1 ;  /* 0x000000013434781a */ /* 0x000fc80000000000 */
[C---:B------:R-:W-:Y:S02]  /*2bd0*/  ISETP.GE.AND P0, PT, R52.reuse, UR5, PT ;  /* 0x0000000534007c0c */ /* 0x040fe4000bf06270 */
[C---:B------:R-:W-:Y:S02]  /*2be0*/  LOP3.LUT R22, R52.reuse, 0x2, RZ, 0xfc, !PT ;  /* 0x0000000234167812 */ /* 0x040fe400078efcff */
[C---:B------:R-:W-:Y:S02]  /*2bf0*/  LOP3.LUT R43, R52.reuse, 0x4, RZ, 0xfc, !PT ;  /* 0x00000004342b7812 */ /* 0x040fe400078efcff */
[----:B------:R-:W-:Y:S02]  /*2c00*/  LOP3.LUT R23, R52, 0x8, RZ, 0xfc, !PT ;  /* 0x0000000834177812 */ /* 0x000fe400078efcff */
[----:B------:R-:W-:-:S05]  /*2c10*/  ISETP.GE.AND P6, PT, R43, UR5, PT ;  /* 0x000000052b007c0c */ /* 0x000fca000bfc6270 */
[----:B------:R0:W2:Y:S01]  /*2c20*/  @!P0 LDG.E.U16 R54, desc[UR6][R20.64] ;  /* 0x0000000614368981 */ /* 0x0000a2000c1e1500 */
[----:B------:R-:W-:Y:S02]  /*2c30*/  ISETP.GE.AND P0, PT, R22, UR5, PT ;  /* 0x0000000516007c0c */ /* 0x000fe4000bf06270 */
[----:B------:R-:W-:Y:S02]  /*2c40*/  ISETP.GE.AND P2, PT, R23, UR5, PT ;  /* 0x0000000517007c0c */ /* 0x000fe4000bf46270 */
[C---:B------:R-:W-:Y:S02]  /*2c50*/  LOP3.LUT R22, R52.reuse, 0x6, RZ, 0xfc, !PT ;  /* 0x0000000634167812 */ /* 0x040fe400078efcff */
[----:B------:R-:W-:Y:S02]  /*2c60*/  PRMT R116, RZ, 0x7610, R116 ;  /* 0x00007610ff747816 */ /* 0x000fe40000000074 */
[----:B------:R-:W-:Y:S01]  /*2c70*/  LOP3.LUT R42, R52, 0xa, RZ, 0xfc, !PT ;  /* 0x0000000a342a7812 */ /* 0x000fe200078efcff */
[----:B0-----:R-:W-:Y:S01]  /*2c80*/  IMAD.WIDE R20, R127, 0x2, R40 ;  /* 0x000000027f147825 */ /* 0x001fe200078e0228 */
[----:B------:R-:W-:-:S02]  /*2c90*/  ISETP.GE.AND P4, PT, R22, UR5, PT ;  /* 0x0000000516007c0c */ /* 0x000fc4000bf86270 */
[----:B------:R-:W-:Y:S01]  /*2ca0*/  PRMT R75, RZ, 0x7610, R75 ;  /* 0x00007610ff4b7816 */ /* 0x000fe2000000004b */
[----:B------:R-:W-:Y:S01]  /*2cb0*/  IMAD.WIDE R22, R128, 0x2, R40 ;  /* 0x0000000280167825 */ /* 0x000fe200078e0228 */
[----:B------:R-:W-:Y:S01]  /*2cc0*/  ISETP.GE.AND P3, PT, R42, UR5, PT ;  /* 0x000000052a007c0c */ /* 0x000fe2000bf66270 */
[----:B------:R0:W3:Y:S01]  /*2cd0*/  @!P0 LDG.E.U16 R116, desc[UR6][R20.64] ;  /* 0x0000000614748981 */ /* 0x0000e2000c1e1500 */
[----:B------:R-:W-:Y:S02]  /*2ce0*/  PRMT R55, RZ, 0x7610, R55 ;  /* 0x00007610ff377816 */ /* 0x000fe40000000037 */
[C---:B------:R-:W-:Y:S01]  /*2cf0*/  LOP3.LUT R42, R52.reuse, 0xc, RZ, 0xfc, !PT ;  /* 0x0000000c342a7812 */ /* 0x040fe200078efcff */
[----:B------:R1:W4:Y:S01]  /*2d00*/  @!P6 LDG.E.U16 R75, desc[UR6][R22.64] ;  /* 0x00000006164be981 */ /* 0x000322000c1e1500 */
[C---:B------:R-:W-:Y:S02]  /*2d10*/  LOP3.LUT R43, R52.reuse, 0x10, RZ, 0xfc, !PT ;  /* 0x00000010342b7812 */ /* 0x040fe400078efcff */
[----:B------:R-:W-:-:S02]  /*2d20*/  LOP3.LUT R50, R52, 0x18, RZ, 0xfc, !PT ;  /* 0x0000001834327812 */ /* 0x000fc400078efcff */
[----:B------:R-:W-:Y:S01]  /*2d30*/  ISETP.GE.AND P5, PT, R42, UR5, PT ;  /* 0x000000052a007c0c */ /* 0x000fe2000bfa6270 */
[--C-:B0-----:R-:W-:Y:S01]  /*2d40*/  IMAD.WIDE R20, R130, 0x2, R40.reuse ;  /* 0x0000000282147825 */ /* 0x101fe200078e0228 */
[----:B------:R-:W-:Y:S02]  /*2d50*/  ISETP.GE.AND P1, PT, R43, UR5, PT ;  /* 0x000000052b007c0c */ /* 0x000fe4000bf26270 */
[----:B------:R-:W-:Y:S01]  /*2d60*/  ISETP.GE.AND P6, PT, R50, UR5, PT ;  /* 0x0000000532007c0c */ /* 0x000fe2000bfc6270 */
[----:B-1----:R-:W-:Y:S01]  /*2d70*/  IMAD.WIDE R22, R129, 0x2, R40 ;  /* 0x0000000281167825 */ /* 0x002fe200078e0228 */
[----:B------:R-:W-:Y:S01]  /*2d80*/  PRMT R62, RZ, 0x7610, R62 ;  /* 0x00007610ff3e7816 */ /* 0x000fe2000000003e */
[----:B------:R0:W5:Y:S01]  /*2d90*/  @!P2 LDG.E.U16 R55, desc[UR6][R20.64] ;  /* 0x000000061437a981 */ /* 0x000162000c1e1500 */
[----:B------:R-:W-:Y:S02]  /*2da0*/  PRMT R114, RZ, 0x7610, R114 ;  /* 0x00007610ff727816 */ /* 0x000fe40000000072 */
[----:B------:R-:W-:-:S02]  /*2db0*/  LOP3.LUT R42, R52, 0x12, RZ, 0xfc, !PT ;  /* 0x00000012342a7812 */ /* 0x000fc400078efcff */
[C---:B------:R-:W-:Y:S01]  /*2dc0*/  LOP3.LUT R49, R52.reuse, 0x14, RZ, 0xfc, !PT ;  /* 0x0000001434317812 */ /* 0x040fe200078efcff */
[----:B------:R1:W4:Y:S01]  /*2dd0*/  @!P4 LDG.E.U16 R62, desc[UR6][R22.64] ;  /* 0x00000006163ec981 */ /* 0x000322000c1e1500 */
[C---:B------:R-:W-:Y:S01]  /*2de0*/  LOP3.LUT R51, R52.reuse, 0x20, RZ, 0xfc, !PT ;  /* 0x0000002034337812 */ /* 0x040fe200078efcff */
[----:B0-----:R-:W-:Y:S01]  /*2df0*/  IMAD.WIDE R20, R131, 0x2, R40 ;  /* 0x0000000283147825 */ /* 0x001fe200078e0228 */
[----:B------:R-:W-:Y:S02]  /*2e00*/  LOP3.LUT R53, R52, 0x28, RZ, 0xfc, !PT ;  /* 0x0000002834357812 */ /* 0x000fe400078efcff */
[----:B------:R-:W-:Y:S02]  /*2e10*/  ISETP.GE.AND P0, PT, R42, UR5, PT ;  /* 0x000000052a007c0c */ /* 0x000fe4000bf06270 */
[----:B------:R-:W-:Y:S01]  /*2e20*/  ISETP.GE.AND P2, PT, R49, UR5, PT ;  /* 0x0000000531007c0c */ /* 0x000fe2000bf46270 */
[----:B------:R0:W4:Y:S01]  /*2e30*/  @!P3 LDG.E.U16 R114, desc[UR6][R20.64] ;  /* 0x000000061472b981 */ /* 0x000122000c1e1500 */
[----:B------:R-:W-:Y:S01]  /*2e40*/  PRMT R119, RZ, 0x7610, R119 ;  /* 0x00007610ff777816 */ /* 0x000fe20000000077 */
[----:B------:R-:W-:Y:S01]  /*2e50*/  IMAD.WIDE R42, R134, 0x2, R40 ;  /* 0x00000002862a7825 */ /* 0x000fe200078e0228 */
[----:B------:R-:W-:-:S02]  /*2e60*/  PRMT R49, RZ, 0x7610, R49 ;  /* 0x00007610ff317816 */ /* 0x000fc40000000031 */
[----:B------:R-:W-:Y:S01]  /*2e70*/  PRMT R109, RZ, 0x7610, R109 ;  /* 0x00007610ff6d7816 */ /* 0x000fe2000000006d */
[--C-:B-1----:R-:W-:Y:S01]  /*2e80*/  IMAD.WIDE R22, R138, 0x2, R40.reuse ;  /* 0x000000028a167825 */ /* 0x102fe200078e0228 */
[----:B------:R-:W-:Y:S01]  /*2e90*/  ISETP.GE.AND P3, PT, R51, UR5, PT ;  /* 0x0000000533007c0c */ /* 0x000fe2000bf66270 */
[----:B------:R-:W3:Y:S01]  /*2ea0*/  @!P1 LDG.E.U16 R119, desc[UR6][R42.64] ;  /* 0x000000062a779981 */ /* 0x000ee2000c1e1500 */
[----:B------:R-:W-:Y:S01]  /*2eb0*/  ISETP.GE.AND P4, PT, R53, UR5, PT ;  /* 0x0000000535007c0c */ /* 0x000fe2000bf86270 */
[----:B0-----:R-:W-:Y:S01]  /*2ec0*/  IMAD.WIDE R20, R132, 0x2, R40 ;  /* 0x0000000284147825 */ /* 0x001fe200078e0228 */
[C---:B------:R-:W-:Y:S01]  /*2ed0*/  LOP3.LUT R50, R52.reuse, 0x1a, RZ, 0xfc, !PT ;  /* 0x0000001a34327812 */ /* 0x040fe200078efcff */
[----:B------:R0:W4:Y:S01]  /*2ee0*/  @!P6 LDG.E.U16 R49, desc[UR6][R22.64] ;  /* 0x000000061631e981 */ /* 0x000122000c1e1500 */
[----:B------:R-:W-:Y:S02]  /*2ef0*/  LOP3.LUT R63, R52, 0x30, RZ, 0xfc, !PT ;  /* 0x00000030343f7812 */ /* 0x000fe400078efcff */
[----:B------:R-:W-:Y:S01]  /*2f00*/  PRMT R113, RZ, 0x7610, R113 ;  /* 0x00007610ff717816 */ /* 0x000fe20000000071 */
[----:B------:R1:W3:Y:S01]  /*2f10*/  @!P5 LDG.E.U16 R109, desc[UR6][R20.64] ;  /* 0x00000006146dd981 */ /* 0x0002e2000c1e1500 */
[----:B------:R-:W-:-:S02]  /*2f20*/  ISETP.GE.AND P1, PT, R50, UR5, PT ;  /* 0x0000000532007c0c */ /* 0x000fc4000bf26270 */
[----:B------:R-:W-:Y:S02]  /*2f30*/  LOP3.LUT R53, R52, 0x1c, RZ, 0xfc, !PT ;  /* 0x0000001c34357812 */ /* 0x000fe400078efcff */
[----:B------:R-:W-:Y:S01]  /*2f40*/  ISETP.GE.AND P6, PT, R63, UR5, PT ;  /* 0x000000053f007c0c */ /* 0x000fe2000bfc6270 */
[----:B0-----:R-:W-:Y:S01]  /*2f50*/  IMAD.WIDE R22, R142, 0x2, R40 ;  /* 0x000000028e167825 */ /* 0x001fe200078e0228 */
[----:B------:R-:W-:Y:S02]  /*2f60*/  PRMT R50, RZ, 0x7610, R50 ;  /* 0x00007610ff327816 */ /* 0x000fe40000000032 */
[----:B------:R-:W-:Y:S01]  /*2f70*/  PRMT R51, RZ, 0x7610, R51 ;  /* 0x00007610ff337816 */ /* 0x000fe20000000033 */
[----:B-1----:R-:W-:Y:S01]  /*2f80*/  IMAD.WIDE R20, R135, 0x2, R40 ;  /* 0x0000000287147825 */ /* 0x002fe200078e0228 */
[----:B------:R-:W-:-:S03]  /*2f90*/  LOP3.LUT R63, R52, 0x38, RZ, 0xfc, !PT ;  /* 0x00000038343f7812 */ /* 0x000fc600078efcff */
[----:B------:R-:W-:Y:S01]  /*2fa0*/  IMAD.WIDE R42, R146, 0x2, R40 ;  /* 0x00000002922a7825 */ /* 0x000fe200078e0228 */
[----:B------:R-:W-:Y:S01]  /*2fb0*/  ISETP.GE.AND P5, PT, R53, UR5, PT ;  /* 0x0000000535007c0c */ /* 0x000fe2000bfa6270 */
[----:B------:R-:W3:Y:S01]  /*2fc0*/  @!P0 LDG.E.U16 R113, desc[UR6][R20.64] ;  /* 0x0000000614718981 */ /* 0x000ee2000c1e1500 */
[----:B------:R-:W-:Y:S02]  /*2fd0*/  LOP3.LUT R53, R52, 0x22, RZ, 0xfc, !PT ;  /* 0x0000002234357812 */ /* 0x000fe400078efcff */
[----:B------:R-:W-:Y:S01]  /*2fe0*/  ISETP.GE.AND P0, PT, R63, UR5, PT ;  /* 0x000000053f007c0c */ /* 0x000fe2000bf06270 */
[----:B------:R0:W3:Y:S01]  /*2ff0*/  @!P3 LDG.E.U16 R50, desc[UR6][R22.64] ;  /* 0x000000061632b981 */ /* 0x0000e2000c1e1500 */
[----:B------:R-:W-:-:S03]  /*3000*/  PRMT R117, RZ, 0x7610, R117 ;  /* 0x00007610ff757816 */ /* 0x000fc60000000075 */
[----:B------:R1:W3:Y:S01]  /*3010*/  @!P4 LDG.E.U16 R51, desc[UR6][R42.64] ;  /* 0x000000062a33c981 */ /* 0x0002e2000c1e1500 */
[----:B------:R-:W-:Y:S02]  /*3020*/  PRMT R108, RZ, 0x7610, R108 ;  /* 0x00007610ff6c7816 */ /* 0x000fe4000000006c */
[----:B------:R-:W-:Y:S02]  /*3030*/  ISETP.GE.AND P3, PT, R53, UR5, PT ;  /* 0x0000000535007c0c */ /* 0x000fe4000bf66270 */
[----:B------:R-:W-:Y:S01]  /*3040*/  LOP3.LUT R53, R52, 0x24, RZ, 0xfc, !PT ;  /* 0x0000002434357812 */ /* 0x000fe200078efcff */
[----:B0-----:R-:W-:-:S04]  /*3050*/  IMAD.WIDE R22, R136, 0x2, R40 ;  /* 0x0000000288167825 */ /* 0x001fc800078e0228 */
[----:B-1----:R-:W-:Y:S01]  /*3060*/  IMAD.WIDE R42, R150, 0x2, R40 ;  /* 0x00000002962a7825 */ /* 0x002fe200078e0228 */
[----:B------:R-:W-:Y:S01]  /*3070*/  PRMT R115, RZ, 0x7610, R115 ;  /* 0x00007610ff737816 */ /* 0x000fe20000000073 */
[----:B------:R0:W3:Y:S01]  /*3080*/  @!P2 LDG.E.U16 R108, desc[UR6][R22.64] ;  /* 0x00000006166ca981 */ /* 0x0000e2000c1e1500 */
[----:B------:R-:W-:Y:S01]  /*3090*/  PRMT R112, RZ, 0x7610, R112 ;  /* 0x00007610ff707816 */ /* 0x000fe20000000070 */
[----:B------:R-:W-:Y:S01]  /*30a0*/  IMAD.WIDE R20, R139, 0x2, R40 ;  /* 0x000000028b147825 */ /* 0x000fe200078e0228 */
[----:B------:R-:W-:Y:S01]  /*30b0*/  ISETP.GE.AND P4, PT, R53, UR5, PT ;  /* 0x0000000535007c0c */ /* 0x000fe2000bf86270 */
[----:B------:R1:W3:Y:S01]  /*30c0*/  @!P6 LDG.E.U16 R117, desc[UR6][R42.64] ;  /* 0x000000062a75e981 */ /* 0x0002e2000c1e1500 */
[----:B------:R-:W-:Y:S02]  /*30d0*/  PRMT R83, RZ, 0x7610, R83 ;  /* 0x00007610ff537816 */ /* 0x000fe40000000053 */
[----:B------:R-:W-:Y:S01]  /*30e0*/  LOP3.LUT R63, R52, 0x2a, RZ, 0xfc, !PT ;  /* 0x0000002a343f7812 */ /* 0x000fe200078efcff */
[----:B------:R1:W3:Y:S01]  /*30f0*/  @!P1 LDG.E.U16 R112, desc[UR6][R20.64] ;  /* 0x0000000614709981 */ /* 0x0002e2000c1e1500 */
[----:B0-----:R-:W-:-:S04]  /*3100*/  IMAD.WIDE R22, R140, 0x2, R40 ;  /* 0x000000028c167825 */ /* 0x001fc800078e0228 */
[----:B-1----:R-:W-:Y:S01]  /*3110*/  IMAD.WIDE R42, R154, 0x2, R40 ;  /* 0x000000029a2a7825 */ /* 0x002fe200078e0228 */
[----:B------:R-:W-:Y:S01]  /*3120*/  ISETP.GE.AND P2, PT, R63, UR5, PT ;  /* 0x000000053f007c0c */ /* 0x000fe2000bf46270 */
[----:B------:R0:W3:Y:S01]  /*3130*/  @!P5 LDG.E.U16 R83, desc[UR6][R22.64] ;  /* 0x000000061653d981 */ /* 0x0000e2000c1e1500 */
[----:B------:R-:W-:Y:S01]  /*3140*/  PRMT R111, RZ, 0x7610, R111 ;  /* 0x00007610ff6f7816 */ /* 0x000fe2000000006f */
[----:B------:R-:W-:Y:S02]  /*3150*/  IMAD.WIDE R20, R143, 0x2, R40 ;  /* 0x000000028f147825 */ /* 0x000fe400078e0228 */
[----:B------:R-:W3:Y:S01]  /*3160*/  @!P0 LDG.E.U16 R115, desc[UR6][R42.64] ;  /* 0x000000062a738981 */ /* 0x000ee2000c1e1500 */
[----:B------:R-:W-:Y:S02]  /*3170*/  PRMT R82, RZ, 0x7610, R82 ;  /* 0x00007610ff527816 */ /* 0x000fe40000000052 */
[----:B------:R-:W-:Y:S01]  /*3180*/  LOP3.LUT R53, R52, 0x2c, RZ, 0xfc, !PT ;  /* 0x0000002c34357812 */ /* 0x000fe200078efcff */
[----:B------:R1:W3:Y:S01]  /*3190*/  @!P3 LDG.E.U16 R111, desc[UR6][R20.64] ;  /* 0x00000006146fb981 */ /* 0x0002e2000c1e1500 */
[----:B0-----:R-:W-:Y:S01]  /*31a0*/  IMAD.WIDE R22, R144, 0x2, R40 ;  /* 0x0000000290167825 */ /* 0x001fe200078e0228 */
[----:B------:R-:W-:-:S02]  /*31b0*/  LOP3.LUT R63, R52, 0x32, RZ, 0xfc, !PT ;  /* 0x00000032343f7812 */ /* 0x000fc400078efcff */
[----:B------:R-:W-:Y:S02]  /*31c0*/  ISETP.GE.AND P0, PT, R53, UR5, PT ;  /* 0x0000000535007c0c */ /* 0x000fe4000bf06270 */
[----:B------:R0:W3:Y:S01]  /*31d0*/  @!P4 LDG.E.U16 R82, desc[UR6][R22.64] ;  /* 0x000000061652c981 */ /* 0x0000e2000c1e1500 */
[----:B------:R-:W-:Y:S02]  /*31e0*/  ISETP.GE.AND P1, PT, R63, UR5, PT ;  /* 0x000000053f007c0c */ /* 0x000fe4000bf26270 */
[----:B-1----:R-:W-:Y:S02]  /*31f0*/  PRMT R21, RZ, 0x7610, R21 ;  /* 0x00007610ff157816 */ /* 0x002fe40000000015 */
[----:B------:R-:W-:Y:S01]  /*3200*/  LOP3.LUT R53, R52, 0x34, RZ, 0xfc, !PT ;  /* 0x0000003434357812 */ /* 0x000fe200078efcff */
[----:B0-----:R-:W-:Y:S01]  /*3210*/  IMAD.WIDE R22, R147, 0x2, R40 ;  /* 0x0000000293167825 */ /* 0x001fe200078e0228 */
[----:B------:R-:W-:Y:S02]  /*3220*/  PRMT R81, RZ, 0x7610, R81 ;  /* 0x00007610ff517816 */ /* 0x000fe40000000051 */
[----:B------:R-:W-:Y:S01]  /*3230*/  PRMT R20, RZ, 0x7610, R20 ;  /* 0x00007610ff147816 */ /* 0x000fe20000000014 */
[----:B------:R-:W-:Y:S01]  /*3240*/  IMAD.WIDE R42, R148, 0x2, R40 ;  /* 0x00000002942a7825 */ /* 0x000fe200078e0228 */
[----:B------:R0:W3:Y:S01]  /*3250*/  @!P2 LDG.E.U16 R21, desc[UR6][R22.64] ;  /* 0x000000061615a981 */ /* 0x0000e2000c1e1500 */
[----:B------:R-:W-:-:S02]  /*3260*/  ISETP.GE.AND P2, PT, R53, UR5, PT ;  /* 0x0000000535007c0c */ /* 0x000fc4000bf46270 */
[C---:B------:R-:W-:Y:S01]  /*3270*/  LOP3.LUT R53, R52.reuse, 0x3a, RZ, 0xfc, !PT ;  /* 0x0000003a34357812 */ /* 0x040fe200078efcff */
[----:B------:R1:W3:Y:S01]  /*3280*/  @!P0 LDG.E.U16 R81, desc[UR6][R42.64] ;  /* 0x000000062a518981 */ /* 0x0002e2000c1e1500 */
[----:B------:R-:W-:Y:S01]  /*3290*/  PRMT R80, RZ, 0x7610, R80 ;  /* 0x00007610ff507816 */ /* 0x000fe20000000050 */
[----:B0-----:R-:W-:Y:S01]  /*32a0*/  IMAD.WIDE R22, R151, 0x2, R40 ;  /* 0x0000000297167825 */ /* 0x001fe200078e0228 */
[----:B------:R-:W-:Y:S02]  /*32b0*/  ISETP.GE.AND P0, PT, R53, UR5, PT ;  /* 0x0000000535007c0c */ /* 0x000fe4000bf06270 */
[----:B-1----:R-:W-:Y:S02]  /*32c0*/  LOP3.LUT R42, R52, 0x3c, RZ, 0xfc, !PT ;  /* 0x0000003c342a7812 */ /* 0x002fe400078efcff */
[----:B------:R0:W3:Y:S01]  /*32d0*/  @!P1 LDG.E.U16 R20, desc[UR6][R22.64] ;  /* 0x0000000616149981 */ /* 0x0000e2000c1e1500 */
[----:B------:R-:W-:Y:S02]  /*32e0*/  PRMT R110, RZ, 0x7610, R110 ;  /* 0x00007610ff6e7816 */ /* 0x000fe4000000006e */
[----:B------:R-:W-:Y:S01]  /*32f0*/  ISETP.GE.AND P1, PT, R42, UR5, PT ;  /* 0x000000052a007c0c */ /* 0x000fe2000bf26270 */
[----:B0-----:R-:W-:-:S05]  /*3300*/  IMAD.WIDE R22, R152, 0x2, R40 ;  /* 0x0000000298167825 */ /* 0x001fca00078e0228 */
[----:B------:R0:W3:Y:S01]  /*3310*/  @!P2 LDG.E.U16 R80, desc[UR6][R22.64] ;  /* 0x000000061650a981 */ /* 0x0000e2000c1e1500 */
[----:B------:R-:W-:Y:S02]  /*3320*/  PRMT R74, RZ, 0x7610, R74 ;  /* 0x00007610ff4a7816 */ /* 0x000fe4000000004a */
[----:B------:R-:W-:Y:S01]  /*3330*/  LOP3.LUT R42, R52, 0xe, RZ, 0xfc, !PT ;  /* 0x0000000e342a7812 */ /* 0x000fe200078efcff */
[----:B0-----:R-:W-:-:S05]  /*3340*/  IMAD.WIDE R22, R155, 0x2, R40 ;  /* 0x000000029b167825 */ /* 0x001fca00078e0228 */
[----:B------:R0:W3:Y:S01]  /*3350*/  @!P0 LDG.E.U16 R110, desc[UR6][R22.64] ;  /* 0x00000006166e8981 */ /* 0x0000e2000c1e1500 */
[----:B------:R-:W-:Y:S01]  /*3360*/  ISETP.GE.AND P0, PT, R42, UR5, PT ;  /* 0x000000052a007c0c */ /* 0x000fe2000bf06270 */
[----:B0-----:R-:W-:-:S05]  /*3370*/  IMAD.WIDE R22, R156, 0x2, R40 ;  /* 0x000000029c167825 */ /* 0x001fca00078e0228 */
[----:B------:R0:W3:Y:S01]  /*3380*/  @!P1 LDG.E.U16 R74, desc[UR6][R22.64] ;  /* 0x00000006164a9981 */ /* 0x0000e2000c1e1500 */
[----:B------:R-:W-:Y:S02]  /*3390*/  PRMT R63, RZ, 0x7610, R63 ;  /* 0x00007610ff3f7816 */ /* 0x000fe4000000003f */
[----:B------:R-:W-:Y:S01]  /*33a0*/  LOP3.LUT R42, R52, 0x16, RZ, 0xfc, !PT ;  /* 0x00000016342a7812 */ /* 0x000fe200078efcff */
[----:B0-----:R-:W-:-:S05]  /*33b0*/  IMAD.WIDE R22, R133, 0x2, R40 ;  /* 0x0000000285167825 */ /* 0x001fca00078e0228 */
[----:B------:R0:W3:Y:S01]  /*33c0*/  @!P0 LDG.E.U16 R63, desc[UR6][R22.64] ;  /* 0x00000006163f8981 */ /* 0x0000e2000c1e1500 */
[----:B------:R-:W-:Y:S02]  /*33d0*/  ISETP.GE.AND P0, PT, R42, UR5, PT ;  /* 0x000000052a007c0c */ /* 0x000fe4000bf06270 */
[----:B------:R-:W-:Y:S02]  /*33e0*/  LOP3.LUT R42, R52, 0x1e, RZ, 0xfc, !PT ;  /* 0x0000001e342a7812 */ /* 0x000fe400078efcff */
[----:B------:R-:W-:Y:S02]  /*33f0*/  PRMT R68, RZ, 0x7610, R68 ;  /* 0x00007610ff447816 */ /* 0x000fe40000000044 */
[----:B------:R-:W-:Y:S01]  /*3400*/  ISETP.GE.AND P1, PT, R42, UR5, PT ;  /* 0x000000052a007c0c */ /* 0x000fe2000bf26270 */
[----:B0-----:R-:W-:Y:S01]  /*3410*/  IMAD.WIDE R22, R137, 0x2, R40 ;  /* 0x0000000289167825 */ /* 0x001fe200078e0228 */
[----:B------:R-:W-:Y:S02]  /*3420*/  LOP3.LUT R42, R52, 0x26, RZ, 0xfc, !PT ;  /* 0x00000026342a7812 */ /* 0x000fe400078efcff */
[----:B------:R-:W-:-:S03]  /*3430*/  PRMT R69, RZ, 0x7610, R69 ;  /* 0x00007610ff457816 */ /* 0x000fc60000000045 */
[----:B------:R0:W3:Y:S01]  /*3440*/  @!P0 LDG.E.U16 R68, desc[UR6][R22.64] ;  /* 0x0000000616448981 */ /* 0x0000e2000c1e1500 */
[----:B------:R-:W-:Y:S02]  /*3450*/  ISETP.GE.AND P0, PT, R42, UR5, PT ;  /* 0x000000052a007c0c */ /* 0x000fe4000bf06270 */
[----:B------:R-:W-:Y:S01]  /*3460*/  LOP3.LUT R42, R52, 0x2e, RZ, 0xfc, !PT ;  /* 0x0000002e342a7812 */ /* 0x000fe200078efcff */
[----:B0-----:R-:W-:Y:S01]  /*3470*/  IMAD.WIDE R22, R141, 0x2, R40 ;  /* 0x000000028d167825 */ /* 0x001fe200078e0228 */
[----:B------:R-:W-:-:S04]  /*3480*/  PRMT R70, RZ, 0x7610, R70 ;  /* 0x00007610ff467816 */ /* 0x000fc80000000046 */
[----:B------:R0:W3:Y:S01]  /*3490*/  @!P1 LDG.E.U16 R69, desc[UR6][R22.64] ;  /* 0x0000000616459981 */ /* 0x0000e2000c1e1500 */
[----:B------:R-:W-:Y:S02]  /*34a0*/  ISETP.GE.AND P1, PT, R42, UR5, PT ;  /* 0x000000052a007c0c */ /* 0x000fe4000bf26270 */
[C---:B------:R-:W-:Y:S02]  /*34b0*/  LOP3.LUT R42, R52.reuse, 0x36, RZ, 0xfc, !PT ;  /* 0x00000036342a7812 */ /* 0x040fe400078efcff */
[----:B------:R-:W-:Y:S01]  /*34c0*/  PRMT R71, RZ, 0x7610, R71 ;  /* 0x00007610ff477816 */ /* 0x000fe20000000047 */
[----:B0-----:R-:W-:Y:S01]  /*34d0*/  IMAD.WIDE R22, R145, 0x2, R40 ;  /* 0x0000000291167825 */ /* 0x001fe200078e0228 */
[----:B------:R-:W-:-:S04]  /*34e0*/  LOP3.LUT R52, R52, 0x3e, RZ, 0xfc, !PT ;  /* 0x0000003e34347812 */ /* 0x000fc800078efcff */
[----:B------:R0:W3:Y:S01]  /*34f0*/  @!P0 LDG.E.U16 R70, desc[UR6][R22.64] ;  /* 0x0000000616468981 */ /* 0x0000e2000c1e1500 */
[----:B------:R-:W-:Y:S02]  /*3500*/  ISETP.GE.AND P0, PT, R42, UR5, PT ;  /* 0x000000052a007c0c */ /* 0x000fe4000bf06270 */
[----:B------:R-:W-:Y:S01]  /*3510*/  PRMT R72, RZ, 0x7610, R72 ;  /* 0x00007610ff487816 */ /* 0x000fe20000000048 */
[----:B0-----:R-:W-:-:S05]  /*3520*/  IMAD.WIDE R22, R149, 0x2, R40 ;  /* 0x0000000295167825 */ /* 0x001fca00078e0228 */
[----:B------:R0:W3:Y:S01]  /*3530*/  @!P1 LDG.E.U16 R71, desc[UR6][R22.64] ;  /* 0x0000000616479981 */ /* 0x0000e2000c1e1500 */
[----:B------:R-:W-:Y:S02]  /*3540*/  ISETP.GE.AND P1, PT, R52, UR5, PT ;  /* 0x0000000534007c0c */ /* 0x000fe4000bf26270 */
[----:B------:R-:W-:Y:S01]  /*3550*/  PRMT R73, RZ, 0x7610, R73 ;  /* 0x00007610ff497816 */ /* 0x000fe20000000049 */
[----:B0-----:R-:W-:-:S05]  /*3560*/  IMAD.WIDE R22, R153, 0x2, R40 ;  /* 0x0000000299167825 */ /* 0x001fca00078e0228 */
[----:B------:R0:W3:Y:S02]  /*3570*/  @!P0 LDG.E.U16 R72, desc[UR6][R22.64] ;  /* 0x0000000616488981 */ /* 0x0000e4000c1e1500 */
[----:B0-----:R-:W-:-:S05]  /*3580*/  IMAD.WIDE R22, R157, 0x2, R40 ;  /* 0x000000029d167825 */ /* 0x001fca00078e0228 */
[----:B------:R0:W3:Y:S01]  /*3590*/  @!P1 LDG.E.U16 R73, desc[UR6][R22.64] ;  /* 0x0000000616499981 */ /* 0x0000e2000c1e1500 */
[C---:B------:R-:W-:Y:S01]  /*35a0*/  ISETP.GE.AND P0, PT, R0.reuse, UR5, PT ;  /* 0x0000000500007c0c */ /* 0x040fe2000bf06270 */
[----:B------:R-:W-:Y:S01]  /*35b0*/  IMAD.SHL.U32 R53, R0, 0x2, RZ ;  /* 0x0000000200357824 */ /* 0x000fe200078e00ff */
[----:B------:R-:W-:Y:S01]  /*35c0*/  BAR.SYNC.DEFER_BLOCKING 0x0 ;  /* 0x0000000000007b1d */ /* 0x000fe20000010000 */
[----:B------:R-:W-:Y:S02]  /*35d0*/  PRMT R52, RZ, 0x7610, R52 ;  /* 0x00007610ff347816 */ /* 0x000fe40000000034 */
[----:B------:R-:W-:Y:S01]  /*35e0*/  LOP3.LUT R91, R91, R90, RZ, 0x3c, !PT ;  /* 0x0000005a5b5b7212 */ /* 0x000fe200078e3cff */
[----:B0-----:R-:W-:-:S03]  /*35f0*/  IMAD.WIDE R22, R4, 0x2, R44 ;  /* 0x0000000204167825 */ /* 0x001fc600078e022c */
[----:B------:R-:W-:-:S04]  /*3600*/  LOP3.LUT R90, R91, R90, RZ, 0x3c, !PT ;  /* 0x0000005a5b5a7212 */ /* 0x000fc800078e3cff */
[----:B------:R-:W-:Y:S01]  /*3610*/  LOP3.LUT R91, R91, R90, RZ, 0x3c, !PT ;  /* 0x0000005a5b5b7212 */ /* 0x000fe200078e3cff */
[----:B------:R-:W-:Y:S02]  /*3620*/  IMAD.MOV.U32 R42, RZ, RZ, R48 ;  /* 0x000000ffff2a7224 */ /* 0x000fe400078e0030 */
[----:B------:R-:W-:Y:S01]  /*3630*/  IMAD.MOV.U32 R43, RZ, RZ, R118 ;  /* 0x000000ffff2b7224 */ /* 0x000fe200078e0076 */
[----:B--2---:R0:W-:Y:S04]  /*3640*/  STS.U16 [R53+UR4], R54 ;  /* 0x0000003635007988 */ /* 0x0041e80008000404 */
[----:B------:R1:W2:Y:S01]  /*3650*/  @!P0 LDG.E.U16 R52, desc[UR6][R22.64] ;  /* 0x0000000616348981 */ /* 0x0002a2000c1e1500 */
[----:B0-----:R-:W-:Y:S01]  /*3660*/  PRMT R54, RZ, 0x7610, R54 ;  /* 0x00007610ff367816 */ /* 0x001fe20000000036 */
[----:B-1----:R-:W-:-:S02]  /*3670*/  IMAD.WIDE R22, R4, 0x2, R46 ;  /* 0x0000000204167825 */ /* 0x002fc400078e022e */
[----:B-----5:R0:W-:Y:S04]  /*3680*/  STS.U16 [R53+UR4+0x200], R55 ;  /* 0x0002003735007988 */ /* 0x0201e80008000404 */
[----:B------:R1:W5:Y:S01]  /*3690*/  @!P0 LDG.E.U16 R54, desc[UR6][R22.64] ;  /* 0x0000000616368981 */ /* 0x000362000c1e1500 */
[----:B0-----:R-:W-:Y:S01]  /*36a0*/  PRMT R55, RZ, 0x7610, R55 ;  /* 0x00007610ff377816 */ /* 0x001fe20000000037 */
[----:B-1----:R-:W-:Y:S01]  /*36b0*/  IMAD.WIDE R22, R4, 0x2, R90 ;  /* 0x0000000204167825 */ /* 0x002fe200078e025a */
[----:B------:R-:W-:Y:S02]  /*36c0*/  PRMT R48, RZ, 0x7610, R48 ;  /* 0x00007610ff307816 */ /* 0x000fe40000000030 */
[-C--:B------:R-:W-:Y:S02]  /*36d0*/  LOP3.LUT R37, R37, R36.reuse, RZ, 0x3c, !PT ;  /* 0x0000002425257212 */ /* 0x080fe400078e3cff */
[----:B------:R0:W5:Y:S02]  /*36e0*/  @!P0 LDG.E.U16 R55, desc[UR6][R22.64] ;  /* 0x0000000616378981 */ /* 0x000164000c1e1500 */
[----:B------:R-:W-:-:S02]  /*36f0*/  LOP3.LUT R36, R37, R36, RZ, 0x3c, !PT ;  /* 0x0000002425247212 */ /* 0x000fc400078e3cff */
[----:B----4-:R1:W-:Y:S01]  /*3700*/  STS.U16 [R53+UR4+0x600], R49 ;  /* 0x0006003135007988 */ /* 0x0103e20008000404 */
[----:B------:R-:W-:Y:S01]  /*3710*/  LOP3.LUT R35, R35, R34, RZ, 0x3c, !PT ;  /* 0x0000002223237212 */ /* 0x000fe200078e3cff */
[----:B0-----:R-:W-:Y:S01]  /*3720*/  IMAD.WIDE R22, R4, 0x2, R42 ;  /* 0x0000000204167825 */ /* 0x001fe200078e022a */
[----:B------:R-:W-:Y:S02]  /*3730*/  LOP3.LUT R37, R37, R36, RZ, 0x3c, !PT ;  /* 0x0000002425257212 */ /* 0x000fe400078e3cff */
[----:B-1----:R-:W-:Y:S02]  /*3740*/  PRMT R49, RZ, 0x7610, R49 ;  /* 0x00007610ff317816 */ /* 0x002fe40000000031 */
[----:B------:R0:W4:Y:S01]  /*3750*/  @!P0 LDG.E.U16 R48, desc[UR6][R22.64] ;  /* 0x0000000616308981 */ /* 0x000122000c1e1500 */
[----:B------:R-:W-:-:S03]  /*3760*/  LOP3.LUT R34, R35, R34, RZ, 0x3c, !PT ;  /* 0x0000002223227212 */ /* 0x000fc600078e3cff */
[----:B---3--:R1:W-:Y:S01]  /*3770*/  STS.U16 [R53+UR4+0x800], R50 ;  /* 0x0008003235007988 */ /* 0x0083e20008000404 */
[----:B0-----:R-:W-:Y:S01]  /*3780*/  IMAD.WIDE R22, R4, 0x2, R38 ;  /* 0x0000000204167825 */ /* 0x001fe200078e0226 */
[----:B------:R-:W-:Y:S02]  /*3790*/  LOP3.LUT R35, R35, R34, RZ, 0x3c, !PT ;  /* 0x0000002223237212 */ /* 0x000fe400078e3cff */
[----:B-1----:R-:W-:Y:S02]  /*37a0*/  PRMT R50, RZ, 0x7610, R50 ;  /* 0x00007610ff327816 */ /* 0x002fe40000000032 */
[----:B------:R0:W3:Y:S01]  /*37b0*/  @!P0 LDG.E.U16 R49, desc[UR6][R22.64] ;  /* 0x0000000616318981 */ /* 0x0000e2000c1e1500 */
[----:B------:R-:W-:-:S03]  /*37c0*/  LOP3.LUT R31, R31, R30, RZ, 0x3c, !PT ;  /* 0x0000001e1f1f7212 */ /* 0x000fc600078e3cff */
[----:B------:R1:W-:Y:S01]  /*37d0*/  STS.U16 [R53+UR4+0xa00], R51 ;  /* 0x000a003335007988 */ /* 0x0003e20008000404 */
[----:B0-----:R-:W-:Y:S01]  /*37e0*/  IMAD.WIDE R22, R4, 0x2, R36 ;  /* 0x0000000204167825 */ /* 0x001fe200078e0224 */
[----:B-1----:R-:W-:-:S04]  /*37f0*/  PRMT R51, RZ, 0x7610, R51 ;  /* 0x00007610ff337816 */ /* 0x002fc80000000033 */
[----:B------:R0:W3:Y:S01]  /*3800*/  @!P0 LDG.E.U16 R50, desc[UR6][R22.64] ;  /* 0x0000000616328981 */ /* 0x0000e2000c1e1500 */
[----:B------:R-:W-:-:S03]  /*3810*/  LOP3.LUT R30, R31, R30, RZ, 0x3c, !PT ;  /* 0x0000001e1f1e7212 */ /* 0x000fc600078e3cff */
[----:B------:R1:W-:Y:S01]  /*3820*/  STS.U16 [R53+UR4+0xc00], R117 ;  /* 0x000c007535007988 */ /* 0x0003e20008000404 */
[----:B0-----:R-:W-:-:S03]  /*3830*/  IMAD.WIDE R22, R4, 0x2, R34 ;  /* 0x0000000204167825 */ /* 0x001fc600078e0222 */
[----:B------:R0:W-:Y:S01]  /*3840*/  STS.U16 [R53+UR4+0xe00], R115 ;  /* 0x000e007335007988 */ /* 0x0001e20008000404 */
[----:B------:R-:W-:Y:S02]  /*3850*/  LOP3.LUT R31, R31, R30, RZ, 0x3c, !PT ;  /* 0x0000001e1f1f7212 */ /* 0x000fe400078e3cff */
[----:B-1----:R-:W-:Y:S01]  /*3860*/  PRMT R117, RZ, 0x7610, R117 ;  /* 0x00007610ff757816 */ /* 0x002fe20000000075 */
[----:B------:R1:W3:Y:S01]  /*3870*/  @!P0 LDG.E.U16 R51, desc[UR6][R22.64] ;  /* 0x0000000616338981 */ /* 0x0002e2000c1e1500 */
[----:B0-----:R-:W-:-:S03]  /*3880*/  LOP3.LUT R115, R53, 0x10, RZ, 0x3c, !PT ;  /* 0x0000001035737812 */ /* 0x001fc600078e3cff */
[----:B------:R-:W-:Y:S01]  /*3890*/  STS.U16 [R53+UR4+0x400], R119 ;  /* 0x0004007735007988 */ /* 0x000fe20008000404 */
[----:B-1----:R-:W-:-:S03]  /*38a0*/  IMAD.WIDE R22, R4, 0x2, R32 ;  /* 0x0000000204167825 */ /* 0x002fc600078e0220 */
[----:B------:R0:W-:Y:S01]  /*38b0*/  STS.U16 [R115+UR4+0x80], R116 ;  /* 0x0000807473007988 */ /* 0x0001e20008000404 */
[----:B------:R-:W-:-:S03]  /*38c0*/  LOP3.LUT R29, R29, R28, RZ, 0x3c, !PT ;  /* 0x0000001c1d1d7212 */ /* 0x000fc600078e3cff */
[----:B------:R1:W3:Y:S01]  /*38d0*/  @!P0 LDG.E.U16 R117, desc[UR6][R22.64] ;  /* 0x0000000616758981 */ /* 0x0002e2000c1e1500 */
[----:B------:R-:W-:Y:S02]  /*38e0*/  LOP3.LUT R28, R29, R28, RZ, 0x3c, !PT ;  /* 0x0000001c1d1c7212 */ /* 0x000fe400078e3cff */
[----:B0-----:R-:W-:Y:S01]  /*38f0*/  PRMT R116, RZ, 0x7610, R116 ;  /* 0x00007610ff747816 */ /* 0x001fe20000000074 */
[----:B-1----:R-:W-:Y:S01]  /*3900*/  IMAD.WIDE R22, R4, 0x2, R30 ;  /* 0x0000000204167825 */ /* 0x002fe200078e021e */
[----:B------:R0:W-:Y:S01]  /*3910*/  STS.U16 [R115+UR4+0x280], R114 ;  /* 0x0002807273007988 */ /* 0x0001e20008000404 */
[----:B------:R-:W-:-:S03]  /*3920*/  LOP3.LUT R27, R27, R26, RZ, 0x3c, !PT ;  /* 0x0000001a1b1b7212 */ /* 0x000fc600078e3cff */
[----:B------:R1:W5:Y:S01]  /*3930*/  @!P0 LDG.E.U16 R116, desc[UR6][R22.64] ;  /* 0x0000000616748981 */ /* 0x000362000c1e1500 */
[----:B------:R-:W-:Y:S02]  /*3940*/  LOP3.LUT R29, R29, R28, RZ, 0x3c, !PT ;  /* 0x0000001c1d1d7212 */ /* 0x000fe400078e3cff */
[----:B0-----:R-:W-:Y:S01]  /*3950*/  PRMT R114, RZ, 0x7610, R114 ;  /* 0x00007610ff727816 */ /* 0x001fe20000000072 */
[----:B-1----:R-:W-:Y:S01]  /*3960*/  IMAD.WIDE R22, R4, 0x2, R88 ;  /* 0x0000000204167825 */ /* 0x002fe200078e0258 */
[----:B------:R-:W-:Y:S02]  /*3970*/  LOP3.LUT R26, R27, R26, RZ, 0x3c, !PT ;  /* 0x0000001a1b1a7212 */ /* 0x000fe400078e3cff */
[----:B------:R-:W-:Y:S02]  /*3980*/  PRMT R118, RZ, 0x7610, R118 ;  /* 0x00007610ff767816 */ /* 0x000fe40000000076 */
[----:B------:R0:W4:Y:S01]  /*3990*/  @!P0 LDG.E.U16 R114, desc[UR6][R22.64] ;  /* 0x0000000616728981 */ /* 0x000122000c1e1500 */
[----:B------:R-:W-:-:S02]  /*39a0*/  LOP3.LUT R25, R25, R24, RZ, 0x3c, !PT ;  /* 0x0000001819197212 */ /* 0x000fc400078e3cff */
[----:B------:R-:W-:Y:S02]  /*39b0*/  LOP3.LUT R27, R27, R26, RZ, 0x3c, !PT ;  /* 0x0000001a1b1b7212 */ /* 0x000fe400078e3cff */
[C---:B------:R-:W-:Y:S01]  /*39c0*/  LOP3.LUT R24, R25.reuse, R24, RZ, 0x3c, !PT ;  /* 0x0000001819187212 */ /* 0x040fe200078e3cff */
[C---:B0-----:R-:W-:Y:S01]  /*39d0*/  IMAD.WIDE R22, R4.reuse, 0x2, R28 ;  /* 0x0000000204167825 */ /* 0x041fe200078e021c */
[----:B------:R-:W-:Y:S02]  /*39e0*/  PRMT R119, RZ, 0x7610, R119 ;  /* 0x00007610ff777816 */ /* 0x000fe40000000077 */
[----:B------:R-:W-:Y:S02]  /*39f0*/  LOP3.LUT R25, R25, R24, RZ, 0x3c, !PT ;  /* 0x0000001819197212 */ /* 0x000fe400078e3cff */
[----:B------:R0:W3:Y:S01]  /*3a00*/  @!P0 LDG.E.U16 R118, desc[UR6][R22.64] ;  /* 0x0000000616768981 */ /* 0x0000e2000c1e1500 */
[----:B------:R-:W-:Y:S01]  /*3a10*/  PRMT R125, RZ, 0x7610, R125 ;  /* 0x00007610ff7d7816 */ /* 0x000fe2000000007d */
[----:B0-----:R-:W-:-:S02]  /*3a20*/  IMAD.WIDE R22, R4, 0x2, R26 ;  /* 0x0000000204167825 */ /* 0x001fc400078e021a */
[----:B------:R0:W-:Y:S04]  /*3a30*/  STS.U16 [R115+UR4+0x680], R112 ;  /* 0x0006807073007988 */ /* 0x0001e80008000404 */
[----:B------:R1:W3:Y:S01]  /*3a40*/  @!P0 LDG.E.U16 R119, desc[UR6][R22.64] ;  /* 0x0000000616778981 */ /* 0x0002e2000c1e1500 */
[----:B0-----:R-:W-:Y:S01]  /*3a50*/  LOP3.LUT R112, R53, 0x20, RZ, 0x3c, !PT ;  /* 0x0000002035707812 */ /* 0x001fe200078e3cff */
[----:B-1----:R-:W-:Y:S02]  /*3a60*/  IMAD.WIDE R22, R4, 0x2, R24 ;  /* 0x0000000204167825 */ /* 0x002fe400078e0218 */
[----:B------:R-:W-:Y:S04]  /*3a70*/  STS.U16 [R115+UR4+0x480], R113 ;  /* 0x0004807173007988 */ /* 0x000fe80008000404 */
[----:B------:R0:W3:Y:S04]  /*3a80*/  @!P0 LDG.E.U16 R125, desc[UR6][R22.64] ;  /* 0x00000006167d8981 */ /* 0x0000e8000c1e1500 */
[----:B------:R-:W-:Y:S04]  /*3a90*/  STS.U16 [R115+UR4+0x880], R111 ;  /* 0x0008806f73007988 */ /* 0x000fe80008000404 */
[----:B------:R-:W-:Y:S01]  /*3aa0*/  STS.U16 [R115+UR4+0xa80], R21 ;  /* 0x000a801573007988 */ /* 0x000fe20008000404 */
[----:B0-----:R-:W-:-:S02]  /*3ab0*/  IMAD.MOV.U32 R22, RZ, RZ, R60 ;  /* 0x000000ffff167224 */ /* 0x001fc400078e003c */
[----:B------:R-:W-:Y:S01]  /*3ac0*/  IMAD.MOV.U32 R23, RZ, RZ, R61 ;  /* 0x000000ffff177224 */ /* 0x000fe200078e003d */
[----:B------:R0:W-:Y:S04]  /*3ad0*/  STS.U16 [R115+UR4+0xc80], R20 ;  /* 0x000c801473007988 */ /* 0x0001e80008000404 */
[----:B------:R-:W-:Y:S04]  /*3ae0*/  STS.U16 [R115+UR4+0xe80], R110 ;  /* 0x000e806e73007988 */ /* 0x000fe80008000404 */
[----:B------:R1:W-:Y:S01]  /*3af0*/  STS.U16 [R112+UR4+0xf00], R74 ;  /* 0x000f004a70007988 */ /* 0x0003e20008000404 */
[----:B0-----:R-:W-:Y:S01]  /*3b00*/  IMAD.WIDE R20, R4, 0x2, R22 ;  /* 0x0000000204147825 */ /* 0x001fe200078e0216 */
[----:B-1----:R-:W-:-:S06]  /*3b10*/  PRMT R74, RZ, 0x7610, R74 ;  /* 0x00007610ff4a7816 */ /* 0x002fcc000000004a */
[----:B------:R0:W3:Y:S02]  /*3b20*/  @!P0 LDG.E.U16 R74, desc[UR6][R20.64] ;  /* 0x00000006144a8981 */ /* 0x0000e4000c1e1500 */
[----:B0-----:R-:W-:Y:S02]  /*3b30*/  IMAD.MOV.U32 R20, RZ, RZ, R10 ;  /* 0x000000ffff147224 */ /* 0x001fe400078e000a */
[----:B------:R-:W-:Y:S01]  /*3b40*/  IMAD.MOV.U32 R21, RZ, RZ, R16 ;  /* 0x000000ffff157224 */ /* 0x000fe200078e0010 */
[----:B------:R-:W-:Y:S01]  /*3b50*/  PRMT R10, RZ, 0x7610, R10 ;  /* 0x00007610ff0a7816 */ /* 0x000fe2000000000a */
[C---:B------:R-:W-:Y:S01]  /*3b60*/  IMAD.WIDE R60, R4.reuse, 0x2, R20 ;  /* 0x00000002043c7825 */ /* 0x040fe200078e0214 */
[----:B------:R0:W-:Y:S04]  /*3b70*/  STS.U16 [R112+UR4+0x100], R75 ;  /* 0x0001004b70007988 */ /* 0x0001e80008000404 */
[----:B------:R1:W3:Y:S01]  /*3b80*/  @!P0 LDG.E.U16 R10, desc[UR6][R60.64] ;  /* 0x000000063c0a8981 */ /* 0x0002e2000c1e1500 */
[----:B0-----:R-:W-:Y:S01]  /*3b90*/  PRMT R75, RZ, 0x7610, R75 ;  /* 0x00007610ff4b7816 */ /* 0x001fe2000000004b */
[----:B-1----:R-:W-:Y:S01]  /*3ba0*/  IMAD.WIDE R60, R4, 0x2, R18 ;  /* 0x00000002043c7825 */ /* 0x002fe200078e0212 */
[----:B------:R-:W-:-:S04]  /*3bb0*/  PRMT R16, RZ, 0x7610, R16 ;  /* 0x00007610ff107816 */ /* 0x000fc80000000010 */
[----:B------:R0:W3:Y:S01]  /*3bc0*/  @!P0 LDG.E.U16 R75, desc[UR6][R60.64] ;  /* 0x000000063c4b8981 */ /* 0x0000e2000c1e1500 */
[----:B------:R-:W-:-:S03]  /*3bd0*/  LOP3.LUT R99, R99, R98, RZ, 0x3c, !PT ;  /* 0x0000006263637212 */ /* 0x000fc600078e3cff */
[----:B------:R1:W-:Y:S01]  /*3be0*/  STS.U16 [R112+UR4+0xd00], R80 ;  /* 0x000d005070007988 */ /* 0x0003e20008000404 */
[----:B0-----:R-:W-:Y:S01]  /*3bf0*/  IMAD.WIDE R60, R4, 0x2, R94 ;  /* 0x00000002043c7825 */ /* 0x001fe200078e025e */
[----:B-1----:R-:W-:-:S04]  /*3c00*/  PRMT R80, RZ, 0x7610, R80 ;  /* 0x00007610ff507816 */ /* 0x002fc80000000050 */
[----:B------:R0:W4:Y:S01]  /*3c10*/  @!P0 LDG.E.U16 R16, desc[UR6][R60.64] ;  /* 0x000000063c108981 */ /* 0x000122000c1e1500 */
[----:B------:R-:W-:Y:S02]  /*3c20*/  LOP3.LUT R98, R99, R98, RZ, 0x3c, !PT ;  /* 0x0000006263627212 */ /* 0x000fe400078e3cff */
[----:B------:R-:W-:Y:S01]  /*3c30*/  LOP3.LUT R101, R101, R100, RZ, 0x3c, !PT ;  /* 0x0000006465657212 */ /* 0x000fe200078e3cff */
[----:B------:R1:W-:Y:S01]  /*3c40*/  STS.U16 [R112+UR4+0xb00], R81 ;  /* 0x000b005170007988 */ /* 0x0003e20008000404 */
[----:B0-----:R-:W-:Y:S01]  /*3c50*/  IMAD.WIDE R60, R4, 0x2, R92 ;  /* 0x00000002043c7825 */ /* 0x001fe200078e025c */
[----:B------:R-:W-:Y:S02]  /*3c60*/  LOP3.LUT R99, R99, R98, RZ, 0x3c, !PT ;  /* 0x0000006263637212 */ /* 0x000fe400078e3cff */
[----:B-1----:R-:W-:Y:S02]  /*3c70*/  PRMT R81, RZ, 0x7610, R81 ;  /* 0x00007610ff517816 */ /* 0x002fe40000000051 */
[----:B------:R0:W3:Y:S01]  /*3c80*/  @!P0 LDG.E.U16 R80, desc[UR6][R60.64] ;  /* 0x000000063c508981 */ /* 0x0000e2000c1e1500 */
[----:B------:R-:W-:-:S02]  /*3c90*/  LOP3.LUT R100, R101, R100, RZ, 0x3c, !PT ;  /* 0x0000006465647212 */ /* 0x000fc400078e3cff */
[----:B------:R-:W-:Y:S01]  /*3ca0*/  LOP3.LUT R103, R103, R102, RZ, 0x3c, !PT ;  /* 0x0000006667677212 */ /* 0x000fe200078e3cff */
[----:B------:R1:W-:Y:S01]  /*3cb0*/  STS.U16 [R112+UR4+0x900], R82 ;  /* 0x0009005270007988 */ /* 0x0003e20008000404 */
[C---:B0-----:R-:W-:Y:S01]  /*3cc0*/  IMAD.WIDE R60, R4.reuse, 0x2, R96 ;  /* 0x00000002043c7825 */ /* 0x041fe200078e0260 */
[----:B------:R-:W-:Y:S02]  /*3cd0*/  LOP3.LUT R101, R101, R100, RZ, 0x3c, !PT ;  /* 0x0000006465657212 */ /* 0x000fe400078e3cff */
[----:B-1----:R-:W-:Y:S02]  /*3ce0*/  PRMT R82, RZ, 0x7610, R82 ;  /* 0x00007610ff527816 */ /* 0x002fe40000000052 */
[----:B------:R0:W3:Y:S01]  /*3cf0*/  @!P0 LDG.E.U16 R81, desc[UR6][R60.64] ;  /* 0x000000063c518981 */ /* 0x0000e2000c1e1500 */
[----:B------:R-:W-:Y:S02]  /*3d00*/  LOP3.LUT R102, R103, R102, RZ, 0x3c, !PT ;  /* 0x0000006667667212 */ /* 0x000fe400078e3cff */
[----:B------:R-:W-:Y:S01]  /*3d10*/  LOP3.LUT R105, R105, R104, RZ, 0x3c, !PT ;  /* 0x0000006869697212 */ /* 0x000fe200078e3cff */
[----:B------:R1:W-:Y:S01]  /*3d20*/  STS.U16 [R112+UR4+0x500], R108 ;  /* 0x0005006c70007988 */ /* 0x0003e20008000404 */
[----:B0-----:R-:W-:-:S03]  /*3d30*/  IMAD.WIDE R60, R4, 0x2, R98 ;  /* 0x00000002043c7825 */ /* 0x001fc600078e0262 */
[----:B------:R0:W-:Y:S01]  /*3d40*/  STS.U16 [R112+UR4+0x700], R83 ;  /* 0x0007005370007988 */ /* 0x0001e20008000404 */
[----:B------:R-:W-:Y:S02]  /*3d50*/  LOP3.LUT R103, R103, R102, RZ, 0x3c, !PT ;  /* 0x0000006667677212 */ /* 0x000fe400078e3cff */
[----:B-1----:R-:W-:Y:S01]  /*3d60*/  LOP3.LUT R108, R53, 0x30, RZ, 0x3c, !PT ;  /* 0x00000030356c7812 */ /* 0x002fe200078e3cff */
[----:B------:R1:W3:Y:S01]  /*3d70*/  @!P0 LDG.E.U16 R82, desc[UR6][R60.64] ;  /* 0x000000063c528981 */ /* 0x0002e2000c1e1500 */
[----:B------:R-:W-:Y:S02]  /*3d80*/  LOP3.LUT R104, R105, R104, RZ, 0x3c, !PT ;  /* 0x0000006869687212 */ /* 0x000fe400078e3cff */
[----:B0-----:R-:W-:Y:S01]  /*3d90*/  PRMT R83, RZ, 0x7610, R83 ;  /* 0x00007610ff537816 */ /* 0x001fe20000000053 */
[----:B------:R-:W-:Y:S01]  /*3da0*/  STS.U16 [R112+UR4+0x300], R109 ;  /* 0x0003006d70007988 */ /* 0x000fe20008000404 */
[----:B-1----:R-:W-:-:S03]  /*3db0*/  IMAD.WIDE R60, R4, 0x2, R100 ;  /* 0x00000002043c7825 */ /* 0x002fc600078e0264 */
[----:B------:R0:W-:Y:S01]  /*3dc0*/  STS.U16 [R108+UR4+0x180], R62 ;  /* 0x0001803e6c007988 */ /* 0x0001e20008000404 */
[----:B------:R-:W-:-:S03]  /*3dd0*/  LOP3.LUT R105, R105, R104, RZ, 0x3c, !PT ;  /* 0x0000006869697212 */ /* 0x000fc600078e3cff */
[----:B------:R1:W3:Y:S01]  /*3de0*/  @!P0 LDG.E.U16 R83, desc[UR6][R60.64] ;  /* 0x000000063c538981 */ /* 0x0002e2000c1e1500 */
[----:B0-----:R-:W-:Y:S01]  /*3df0*/  PRMT R62, RZ, 0x7610, R62 ;  /* 0x00007610ff3e7816 */ /* 0x001fe2000000003e */
[----:B-1----:R-:W-:Y:S02]  /*3e00*/  IMAD.WIDE R60, R4, 0x2, R102 ;  /* 0x00000002043c7825 */ /* 0x002fe400078e0266 */
[----:B------:R0:W-:Y:S04]  /*3e10*/  STS.U16 [R108+UR4+0x380], R63 ;  /* 0x0003803f6c007988 */ /* 0x0001e80008000404 */
[----:B------:R1:W3:Y:S01]  /*3e20*/  @!P0 LDG.E.U16 R62, desc[UR6][R60.64] ;  /* 0x000000063c3e8981 */ /* 0x0002e2000c1e1500 */
[----:B------:R-:W-:-:S03]  /*3e30*/  IMAD.MOV.U32 R109, RZ, RZ, R17 ;  /* 0x000000ffff6d7224 */ /* 0x000fc600078e0011 */
[----:B------:R-:W-:Y:S01]  /*3e40*/  STS.U16 [R108+UR4+0x580], R68 ;  /* 0x000580446c007988 */ /* 0x000fe20008000404 */
[----:B0-----:R-:W-:-:S03]  /*3e50*/  PRMT R63, RZ, 0x7610, R63 ;  /* 0x00007610ff3f7816 */ /* 0x001fc6000000003f */
[----:B------:R-:W-:Y:S01]  /*3e60*/  STS.U16 [R108+UR4+0x780], R69 ;  /* 0x000780456c007988 */ /* 0x000fe20008000404 */
[----:B-1----:R-:W-:-:S03]  /*3e70*/  IMAD.WIDE R60, R4, 0x2, R104 ;  /* 0x00000002043c7825 */ /* 0x002fc600078e0268 */
[----:B------:R-:W-:Y:S04]  /*3e80*/  STS.U16 [R108+UR4+0x980], R70 ;  /* 0x000980466c007988 */ /* 0x000fe80008000404 */
[----:B------:R-:W-:Y:S04]  /*3e90*/  STS.U16 [R108+UR4+0xb80], R71 ;  /* 0x000b80476c007988 */ /* 0x000fe80008000404 */
[----:B------:R-:W-:Y:S04]  /*3ea0*/  STS.U16 [R108+UR4+0xd80], R72 ;  /* 0x000d80486c007988 */ /* 0x000fe80008000404 */
[----:B------:R0:W-:Y:S01]  /*3eb0*/  STS.U16 [R108+UR4+0xf80], R73 ;  /* 0x000f80496c007988 */ /* 0x0001e20008000404 */
[----:B------:R-:W-:-:S03]  /*3ec0*/  PRMT R17, RZ, 0x7610, R17 ;  /* 0x00007610ff117816 */ /* 0x000fc60000000011 */
[----:B------:R1:W3:Y:S01]  /*3ed0*/  @!P0 LDG.E.U16 R63, desc[UR6][R60.64] ;  /* 0x000000063c3f8981 */ /* 0x0002e2000c1e1500 */
[----:B0-----:R-:W-:Y:S02]  /*3ee0*/  IMAD.MOV.U32 R108, RZ, RZ, R107 ;  /* 0x000000ffff6c7224 */ /* 0x001fe400078e006b */
[----:B------:R-:W-:Y:S02]  /*3ef0*/  IMAD.MOV.U32 R110, RZ, RZ, R13 ;  /* 0x000000ffff6e7224 */ /* 0x000fe400078e000d */
[----:B-1----:R-:W-:-:S04]  /*3f00*/  IMAD.WIDE R60, R4, 0x2, R108 ;  /* 0x00000002043c7825 */ /* 0x002fc800078e026c */
[--C-:B------:R-:W-:Y:S01]  /*3f10*/  IMAD.MOV.U32 R111, RZ, RZ, R11.reuse ;  /* 0x000000ffff6f7224 */ /* 0x100fe200078e000b */
[----:B------:R0:W3:Y:S01]  /*3f20*/  @!P0 LDG.E.U16 R17, desc[UR6][R60.64] ;  /* 0x000000063c118981 */ /* 0x0000e2000c1e1500 */
[----:B------:R-:W-:Y:S02]  /*3f30*/  PRMT R11, RZ, 0x7610, R11 ;  /* 0x00007610ff0b7816 */ /* 0x000fe4000000000b */
[-C--:B------:R-:W-:Y:S01]  /*3f40*/  LOP3.LUT R9, R9, R8.reuse, RZ, 0x3c, !PT ;  /* 0x0000000809097212 */ /* 0x080fe200078e3cff */
[----:B------:R-:W-:Y:S02]  /*3f50*/  IMAD.MOV.U32 R107, RZ, RZ, R15 ;  /* 0x000000ffff6b7224 */ /* 0x000fe400078e000f */
[----:B------:R-:W-:Y:S02]  /*3f60*/  IMAD.MOV.U32 R112, RZ, RZ, R14 ;  /* 0x000000ffff707224 */ /* 0x000fe400078e000e */
[----:B0-----:R-:W-:Y:S01]  /*3f70*/  IMAD.WIDE R60, R4, 0x2, R110 ;  /* 0x00000002043c7825 */ /* 0x001fe200078e026e */
[----:B------:R-:W-:-:S03]  /*3f80*/  LOP3.LUT R8, R9, R8, RZ, 0x3c, !PT ;  /* 0x0000000809087212 */ /* 0x000fc600078e3cff */
[----:B------:R-:W-:Y:S01]  /*3f90*/  IMAD.MOV.U32 R113, RZ, RZ, R12 ;  /* 0x000000ffff717224 */ /* 0x000fe200078e000c */
[----:B------:R0:W3:Y:S01]  /*3fa0*/  @!P0 LDG.E.U16 R11, desc[UR6][R60.64] ;  /* 0x000000063c0b8981 */ /* 0x0000e2000c1e1500 */
[----:B------:R-:W-:Y:S02]  /*3fb0*/  PRMT R15, RZ, 0x7610, R15 ;  /* 0x00007610ff0f7816 */ /* 0x000fe4000000000f */
[----:B------:R-:W-:Y:S01]  /*3fc0*/  PRMT R14, RZ, 0x7610, R14 ;  /* 0x00007610ff0e7816 */ /* 0x000fe2000000000e */
[----:B------:R-:W-:Y:S01]  /*3fd0*/  IMAD.WIDE R12, R4, 0x2, R112 ;  /* 0x00000002040c7825 */ /* 0x000fe200078e0270 */
[----:B------:R-:W-:-:S04]  /*3fe0*/  LOP3.LUT R9, R9, R8, RZ, 0x3c, !PT ;  /* 0x0000000809097212 */ /* 0x000fc800078e3cff */
[----:B------:R1:W3:Y:S01]  /*3ff0*/  @!P0 LDG.E.U16 R14, desc[UR6][R12.64] ;  /* 0x000000060c0e8981 */ /* 0x0002e2000c1e1500 */
[----:B0-----:R-:W-:-:S05]  /*4000*/  IMAD.WIDE R60, R4, 0x2, R106 ;  /* 0x00000002043c7825 */ /* 0x001fca00078e026a */
[----:B------:R0:W3:Y:S01]  /*4010*/  @!P0 LDG.E.U16 R15, desc[UR6][R60.64] ;  /* 0x000000063c0f8981 */ /* 0x0000e2000c1e1500 */
[----:B-1----:R-:W-:Y:S01]  /*4020*/  IMAD.WIDE R12, R4, 0x2, R8 ;  /* 0x00000002040c7825 */ /* 0x002fe200078e0208 */
[----:B0-----:R-:W-:Y:S02]  /*4030*/  PRMT R60, RZ, 0x7610, R60 ;  /* 0x00007610ff3c7816 */ /* 0x001fe4000000003c */
[----:B------:R-:W-:Y:S01]  /*4040*/  PRMT R61, RZ, 0x7610, R61 ;  /* 0x00007610ff3d7816 */ /* 0x000fe2000000003d */
[----:B------:R-:W-:-:S03]  /*4050*/  IMAD.MOV.U32 R68, RZ, RZ, R122 ;  /* 0x000000ffff447224 */ /* 0x000fc600078e007a */
[----:B------:R0:W3:Y:S01]  /*4060*/  @!P0 LDG.E.U16 R60, desc[UR6][R12.64] ;  /* 0x000000060c3c8981 */ /* 0x0000e2000c1e1500 */
[----:B------:R-:W-:Y:S01]  /*4070*/  IMAD.MOV.U32 R69, RZ, RZ, R121 ;  /* 0x000000ffff457224 */ /* 0x000fe200078e0079 */
[----:B------:R-:W-:Y:S01]  /*4080*/  PRMT R72, RZ, 0x7610, R72 ;  /* 0x00007610ff487816 */ /* 0x000fe20000000048 */
[----:B0-----:R-:W-:-:S05]  /*4090*/  IMAD.WIDE R12, R4, 0x2, R6 ;  /* 0x00000002040c7825 */ /* 0x001fca00078e0206 */
[----:B------:R0:W3:Y:S01]  /*40a0*/  @!P0 LDG.E.U16 R61, desc[UR6][R12.64] ;  /* 0x000000060c3d8981 */ /* 0x0000e2000c1e1500 */
[--C-:B------:R-:W-:Y:S01]  /*40b0*/  IMAD.MOV.U32 R121, RZ, RZ, R5.reuse ;  /* 0x000000ffff797224 */ /* 0x100fe200078e0005 */
[----:B------:R-:W-:Y:S01]  /*40c0*/  PRMT R5, RZ, 0x7610, R5 ;  /* 0x00007610ff057816 */ /* 0x000fe20000000005 */
[----:B0-----:R-:W-:-:S05]  /*40d0*/  IMAD.WIDE R12, R4, 0x2, R68 ;  /* 0x00000002040c7825 */ /* 0x001fca00078e0244 */
[----:B------:R0:W3:Y:S01]  /*40e0*/  @!P0 LDG.E.U16 R72, desc[UR6][R12.64] ;  /* 0x000000060c488981 */ /* 0x0000e2000c1e1500 */
[----:B------:R-:W-:Y:S02]  /*40f0*/  IMAD.MOV.U32 R70, RZ, RZ, R124 ;  /* 0x000000ffff467224 */ /* 0x000fe400078e007c */
[----:B------:R-:W-:Y:S01]  /*4100*/  IMAD.MOV.U32 R71, RZ, RZ, R123 ;  /* 0x000000ffff477224 */ /* 0x000fe200078e007b */
[----:B------:R-:W-:Y:S01]  /*4110*/  PRMT R122, RZ, 0x7610, R122 ;  /* 0x00007610ff7a7816 */ /* 0x000fe2000000007a */
[----:B0-----:R-:W-:-:S05]  /*4120*/  IMAD.WIDE R12, R4, 0x2, R120 ;  /* 0x00000002040c7825 */ /* 0x001fca00078e0278 */
[----:B------:R0:W3:Y:S02]  /*4130*/  @!P0 LDG.E.U16 R5, desc[UR6][R12.64] ;  /* 0x000000060c058981 */ /* 0x0000e4000c1e1500 */
[----:B0-----:R-:W-:-:S05]  /*4140*/  IMAD.WIDE R12, R4, 0x2, R70 ;  /* 0x00000002040c7825 */ /* 0x001fca00078e0246 */
[----:B------:R0:W3:Y:S02]  /*4150*/  @!P0 LDG.E.U16 R122, desc[UR6][R12.64] ;  /* 0x000000060c7a8981 */ /* 0x0000e4000c1e1500 */
[C---:B0-----:R-:W-:Y:S01]  /*4160*/  IMAD.SHL.U32 R13, R162.reuse, 0x8, RZ ;  /* 0x00000008a20d7824 */ /* 0x041fe200078e00ff */
[----:B------:R-:W-:Y:S01]  /*4170*/  LOP3.LUT R12, R162, 0x7, RZ, 0xc0, !PT ;  /* 0x00000007a20c7812 */ /* 0x000fe200078ec0ff */
[----:B--2---:R-:W-:Y:S03]  /*4180*/  STS.U16 [R53+UR4+0x1000], R52 ;  /* 0x0010003435007988 */ /* 0x004fe60008000404 */
[----:B------:R-:W-:Y:S01]  /*4190*/  LOP3.LUT R13, R13, 0x30, RZ, 0xc0, !PT ;  /* 0x000000300d0d7812 */ /* 0x000fe200078ec0ff */
[----:B-----5:R-:W-:Y:S01]  /*41a0*/  STS.U16 [R53+UR4+0x1400], R116 ;  /* 0x0014007435007988 */ /* 0x020fe20008000404 */
[----:B------:R-:W-:-:S05]  /*41b0*/  IMAD.SHL.U32 R73, R0, 0x2, RZ ;  /* 0x0000000200497824 */ /* 0x000fca00078e00ff */
[----:B------:R-:W-:Y:S01]  /*41c0*/  LOP3.LUT R123, R73, 0x20, RZ, 0x3c, !PT ;  /* 0x00000020497b7812 */ /* 0x000fe200078e3cff */
[----:B----4-:R0:W-:Y:S02]  /*41d0*/  STS.U16 [R53+UR4+0x1800], R16 ;  /* 0x0018001035007988 */ /* 0x0101e40008000404 */
[C---:B0-----:R-:W-:Y:S02]  /*41e0*/  IMAD R16, R12.reuse, 0x90, RZ ;  /* 0x000000900c107824 */ /* 0x041fe400078e02ff */
[----:B------:R-:W-:Y:S01]  /*41f0*/  IMAD R12, R12, 0x40, R13 ;  /* 0x000000400c0c7824 */ /* 0x000fe200078e020d */
[----:B------:R-:W-:Y:S01]  /*4200*/  LOP3.LUT R13, R162, 0x20, RZ, 0xc0, !PT ;  /* 0x00000020a20d7812 */ /* 0x000fe200078ec0ff */
[----:B------:R-:W-:Y:S01]  /*4210*/  IMAD.WIDE R70, R126, 0x2, R70 ;  /* 0x000000027e467825 */ /* 0x000fe200078e0246 */
[----:B---3--:R-:W-:Y:S04]  /*4220*/  STS.U16 [R53+UR4+0x1c00], R17 ;  /* 0x001c001135007988 */ /* 0x008fe80008000404 */
[----:B------:R0:W-:Y:S02]  /*4230*/  STS.U16 [R115+UR4+0x1c80], R11 ;  /* 0x001c800b73007988 */ /* 0x0001e40008000404 */
[----:B0-----:R-:W-:-:S05]  /*4240*/  IMAD.SHL.U32 R11, R162, 0x2, RZ ;  /* 0x00000002a20b7824 */ /* 0x001fca00078e00ff */
[--C-:B------:R-:W-:Y:S01]  /*4250*/  LOP3.LUT R52, R16, 0x30, R11.reuse, 0x78, !PT ;  /* 0x0000003010347812 */ /* 0x100fe200078e780b */
[----:B------:R-:W-:Y:S01]  /*4260*/  IMAD.SHL.U32 R16, R162, 0x20, RZ ;  /* 0x00000020a2107824 */ /* 0x000fe200078e00ff */
[----:B------:R-:W-:Y:S01]  /*4270*/  LOP3.LUT R17, R12, 0x10, R11, 0x78, !PT ;  /* 0x000000100c117812 */ /* 0x000fe200078e780b */
[----:B------:R-:W-:Y:S01]  /*4280*/  IMAD.SHL.U32 R11, R13, 0x20, RZ ;  /* 0x000000200d0b7824 */ /* 0x000fe200078e00ff */
[----:B------:R-:W-:Y:S02]  /*4290*/  LOP3.LUT R13, R73, 0x30, RZ, 0x3c, !PT ;  /* 0x00000030490d7812 */ /* 0x000fe400078e3cff */
[----:B------:R-:W-:Y:S02]  /*42a0*/  LOP3.LUT R16, R17, 0x200, R16, 0xf8, !PT ;  /* 0x0000020011107812 */ /* 0x000fe400078ef810 */
[----:B------:R-:W-:Y:S01]  /*42b0*/  LOP3.LUT R12, R73, 0x40, RZ, 0x3c, !PT ;  /* 0x00000040490c7812 */ /* 0x000fe200078e3cff */
[----:B------:R-:W-:Y:S01]  /*42c0*/  STS.U16 [R115+UR4+0x1080], R54 ;  /* 0x0010803673007988 */ /* 0x000fe20008000404 */
[----:B------:R-:W-:-:S02]  /*42d0*/  LOP3.LUT R11, R52, R11, RZ, 0xfc, !PT ;  /* 0x0000000b340b7212 */ /* 0x000fc400078efcff */
[C---:B------:R-:W-:Y:S01]  /*42e0*/  LOP3.LUT R17, R73.reuse, 0x50, RZ, 0x3c, !PT ;  /* 0x0000005049117812 */ /* 0x040fe200078e3cff */
[----:B------:R0:W-:Y:S01]  /*42f0*/  STS.U16 [R115+UR4+0x1480], R114 ;  /* 0x0014807273007988 */ /* 0x0001e20008000404 */
[----:B------:R-:W-:-:S03]  /*4300*/  LOP3.LUT R52, R73, 0x60, RZ, 0x3c, !PT ;  /* 0x0000006049347812 */ /* 0x000fc600078e3cff */
[----:B------:R-:W-:Y:S04]  /*4310*/  STS.U16 [R115+UR4+0x1880], R80 ;  /* 0x0018805073007988 */ /* 0x000fe80008000404 */
[----:B------:R-:W-:Y:S01]  /*4320*/  STS.U16 [R123+UR4+0x1100], R55 ;  /* 0x001100377b007988 */ /* 0x000fe20008000404 */
[----:B0-----:R-:W-:-:S03]  /*4330*/  LOP3.LUT R114, R73, 0x70, RZ, 0x3c, !PT ;  /* 0x0000007049727812 */ /* 0x001fc600078e3cff */
[----:B------:R-:W-:Y:S04]  /*4340*/  STS.U16 [R123+UR4+0x1500], R118 ;  /* 0x001500767b007988 */ /* 0x000fe80008000404 */
        /* <DEDUP_REMOVED lines=15> */
[----:B------:R0:W-:Y:S04]  /*4440*/  STS.U16 [R52+UR4+0x1700], R10 ;  /* 0x0017000a34007988 */ /* 0x0001e80008000404 */
[----:B------:R-:W-:Y:S04]  /*4450*/  STS.U16 [R52+UR4+0x1b00], R63 ;  /* 0x001b003f34007988 */ /* 0x000fe80008000404 */
[----:B------:R-:W-:Y:S04]  /*4460*/  STS.U16 [R52+UR4+0x1f00], R5 ;  /* 0x001f000534007988 */ /* 0x000fe80008000404 */
[----:B------:R-:W-:Y:S04]  /*4470*/  STS.U16 [R114+UR4+0x1380], R117 ;  /* 0x0013807572007988 */ /* 0x000fe80008000404 */
[----:B------:R-:W-:Y:S04]  /*4480*/  STS.U16 [R114+UR4+0x1780], R75 ;  /* 0x0017804b72007988 */ /* 0x000fe80008000404 */
[----:B------:R-:W-:Y:S04]  /*4490*/  STS.U16 [R114+UR4+0x1b80], R15 ;  /* 0x001b800f72007988 */ /* 0x000fe80008000404 */
[----:B------:R-:W-:Y:S01]  /*44a0*/  STS.U16 [R114+UR4+0x1f80], R122 ;  /* 0x001f807a72007988 */ /* 0x000fe20008000404 */
[----:B------:R-:W-:Y:S01]  /*44b0*/  BAR.SYNC.DEFER_BLOCKING 0x0 ;  /* 0x0000000000007b1d */ /* 0x000fe20000010000 */
[----:B0-----:R-:W-:-:S05]  /*44c0*/  LOP3.LUT R10, R16, 0x20, RZ, 0x3c, !PT ;  /* 0x00000020100a7812 */ /* 0x001fca00078e3cff */
[----:B------:R-:W-:Y:S04]  /*44d0*/  LDSM.16.MT88.4 R12, [R16+UR4] ;  /* 0x00000004100c783b */ /* 0x000fe80008004200 */
[----:B------:R-:W0:Y:S04]  /*44e0*/  LDSM.16.M88.4 R80, [R11+UR4+0x1000] ;  /* 0x001000040b50783b */ /* 0x000e280008000200 */
[----:B------:R-:W1:Y:S04]  /*44f0*/  LDSM.16.MT88.4 R60, [R10+UR4] ;  /* 0x000000040a3c783b */ /* 0x000e680008004200 */
[----:B------:R-:W2:Y:S04]  /*4500*/  LDSM.16.M88.4 R48, [R11+UR4+0x1800] ;  /* 0x001800040b30783b */ /* 0x000ea80008000200 */
[----:B------:R-:W3:Y:S04]  /*4510*/  LDSM.16.MT88.4 R72, [R16+UR4+0x400] ;  /* 0x000400041048783b */ /* 0x000ee80008004200 */
[----:B------:R-:W4:Y:S01]  /*4520*/  LDSM.16.MT88.4 R52, [R10+UR4+0x400] ;  /* 0x000400040a34783b */ /* 0x000f220008004200 */
[----:B------:R-:W-:Y:S01]  /*4530*/  IMAD.WIDE R120, R126, 0x2, R120 ;  /* 0x000000027e787825 */ /* 0x000fe200078e0278 */
[----:B------:R-:W-:-:S03]  /*4540*/  LOP3.LUT R17, R11, 0x40, RZ, 0x3c, !PT ;  /* 0x000000400b117812 */ /* 0x000fc600078e3cff */
[----:B------:R-:W-:Y:S01]  /*4550*/  IMAD.WIDE R68, R126, 0x2, R68 ;  /* 0x000000027e447825 */ /* 0x000fe200078e0244 */
[-C--:B0-----:R-:W-:Y:S06]  /*4560*/  HMMA.16816.F32 R64, R12, R80.reuse, R64 ;  /* 0x000000500c40723c */ /* 0x081fec0000001840 */
[----:B-1----:R-:W-:Y:S06]  /*4570*/  HMMA.16816.F32 R84, R60, R80, R84 ;  /* 0x000000503c54723c */ /* 0x002fec0000001854 */
[----:B--2---:R-:W-:Y:S01]  /*4580*/  HMMA.16816.F32 R12, R12, R48, R56 ;  /* 0x000000300c0c723c */ /* 0x004fe20000001838 */
[----:B------:R-:W-:-:S05]  /*4590*/  IMAD.MOV.U32 R5, RZ, RZ, R121 ;  /* 0x000000ffff057224 */ /* 0x000fca00078e0079 */
[----:B------:R-:W-:Y:S01]  /*45a0*/  HMMA.16816.F32 R56, R60, R48, R76 ;  /* 0x000000303c38723c */ /* 0x000fe2000000184c */
[----:B------:R-:W-:Y:S01]  /*45b0*/  IMAD.MOV.U32 R124, RZ, RZ, R70 ;  /* 0x000000ffff7c7224 */ /* 0x000fe200078e0046 */
[----:B------:R-:W-:Y:S01]  /*45c0*/  LDSM.16.MT88.4 R60, [R16+UR4+0x800] ;  /* 0x00080004103c783b */ /* 0x000fe20008004200 */
[----:B------:R-:W-:Y:S02]  /*45d0*/  IMAD.MOV.U32 R123, RZ, RZ, R71 ;  /* 0x000000ffff7b7224 */ /* 0x000fe400078e0047 */
[----:B------:R-:W-:Y:S01]  /*45e0*/  IMAD.MOV.U32 R122, RZ, RZ, R68 ;  /* 0x000000ffff7a7224 */ /* 0x000fe200078e0044 */
[-C--:B---3--:R-:W-:Y:S01]  /*45f0*/  HMMA.16816.F32 R64, R72, R82.reuse, R64 ;  /* 0x000000524840723c */ /* 0x088fe20000001840 */
[----:B------:R-:W-:Y:S01]  /*4600*/  IMAD.MOV.U32 R121, RZ, RZ, R69 ;  /* 0x000000ffff797224 */ /* 0x000fe200078e0045 */
[----:B------:R-:W-:Y:S04]  /*4610*/  LDSM.16.M88.4 R76, [R17+UR4+0x1800] ;  /* 0x00180004114c783b */ /* 0x000fe80008000200 */
[----:B------:R-:W0:Y:S01]  /*4620*/  LDSM.16.M88.4 R68, [R17+UR4+0x1000] ;  /* 0x001000041144783b */ /* 0x000e220008000200 */
[----:B----4-:R-:W-:Y:S03]  /*4630*/  HMMA.16816.F32 R80, R52, R82, R84 ;  /* 0x000000523450723c */ /* 0x010fe60000001854 */
[----:B------:R-:W1:Y:S01]  /*4640*/  LDSM.16.MT88.4 R84, [R10+UR4+0x800] ;  /* 0x000800040a54783b */ /* 0x000e620008004200 */
[----:B------:R-:W-:-:S02]  /*4650*/  IMAD.WIDE R48, R126, 0x2, R8 ;  /* 0x000000027e307825 */ /* 0x000fc400078e0208 */
[-C--:B------:R-:W-:Y:S02]  /*4660*/  HMMA.16816.F32 R72, R72, R50.reuse, R12 ;  /* 0x000000324848723c */ /* 0x080fe4000000180c */
[----:B------:R-:W-:Y:S02]  /*4670*/  IMAD.MOV.U32 R9, RZ, RZ, R48 ;  /* 0x000000ffff097224 */ /* 0x000fe400078e0030 */
[----:B------:R-:W-:Y:S02]  /*4680*/  IMAD.MOV.U32 R8, RZ, RZ, R49 ;  /* 0x000000ffff087224 */ /* 0x000fe400078e0031 */
[----:B------:R-:W-:Y:S01]  /*4690*/  HMMA.16816.F32 R56, R52, R50, R56 ;  /* 0x000000323438723c */ /* 0x000fe20000001838 */
[----:B------:R-:W-:-:S06]  /*46a0*/  IMAD.WIDE R48, R126, 0x2, R104 ;  /* 0x000000027e307825 */ /* 0x000fcc00078e0268 */
[----:B------:R-:W-:-:S04]  /*46b0*/  IMAD.WIDE R52, R126, 0x2, R98 ;  /* 0x000000027e347825 */ /* 0x000fc800078e0262 */
[----:B------:R-:W-:Y:S02]  /*46c0*/  IMAD.MOV.U32 R105, RZ, RZ, R48 ;  /* 0x000000ffff697224 */ /* 0x000fe400078e0030 */
[----:B------:R-:W-:Y:S02]  /*46d0*/  IMAD.MOV.U32 R104, RZ, RZ, R49 ;  /* 0x000000ffff687224 */ /* 0x000fe400078e0031 */
[----:B------:R2:W3:Y:S01]  /*46e0*/  LDSM.16.MT88.4 R48, [R16+UR4+0xc00] ;  /* 0x000c00041030783b */ /* 0x0004e20008004200 */
[----:B------:R-:W-:Y:S02]  /*46f0*/  IMAD.MOV.U32 R99, RZ, RZ, R52 ;  /* 0x000000ffff637224 */ /* 0x000fe400078e0034 */
[----:B------:R-:W-:Y:S02]  /*4700*/  IMAD.MOV.U32 R98, RZ, RZ, R53 ;  /* 0x000000ffff627224 */ /* 0x000fe400078e0035 */
[----:B------:R4:W5:Y:S01]  /*4710*/  LDSM.16.MT88.4 R52, [R10+UR4+0xc00] ;  /* 0x000c00040a34783b */ /* 0x0009620008004200 */
[----:B------:R-:W-:-:S04]  /*4720*/  IMAD.WIDE R20, R126, 0x2, R20 ;  /* 0x000000027e147825 */ /* 0x000fc800078e0214 */
[----:B--2---:R-:W-:Y:S02]  /*4730*/  IMAD.MOV.U32 R16, RZ, RZ, R21 ;  /* 0x000000ffff107224 */ /* 0x004fe400078e0015 */
[----:B------:R-:W-:-:S04]  /*4740*/  IMAD.WIDE R22, R126, 0x2, R22 ;  /* 0x000000027e167825 */ /* 0x000fc800078e0216 */
[----:B----4-:R-:W-:Y:S02]  /*4750*/  IMAD.MOV.U32 R10, RZ, RZ, R20 ;  /* 0x000000ffff0a7224 */ /* 0x010fe400078e0014 */
[----:B------:R-:W-:Y:S01]  /*4760*/  IMAD.WIDE R20, R126, 0x2, R24 ;  /* 0x000000027e147825 */ /* 0x000fe200078e0218 */
[C---:B0-----:R-:W-:Y:S03]  /*4770*/  HMMA.16816.F32 R64, R60.reuse, R68, R64 ;  /* 0x000000443c40723c */ /* 0x041fe60000001840 */
[----:B------:R-:W-:Y:S02]  /*4780*/  IMAD.MOV.U32 R25, RZ, RZ, R20 ;  /* 0x000000ffff197224 */ /* 0x000fe400078e0014 */
[----:B------:R-:W-:Y:S01]  /*4790*/  IMAD.MOV.U32 R24, RZ, RZ, R21 ;  /* 0x000000ffff187224 */ /* 0x000fe200078e0015 */
[----:B------:R-:W-:Y:S07]  /*47a0*/  HMMA.16816.F32 R72, R60, R76, R72 ;  /* 0x0000004c3c48723c */ /* 0x000fee0000001848 */
[----:B------:R-:W-:-:S02]  /*47b0*/  IMAD.MOV.U32 R60, RZ, RZ, R22 ;  /* 0x000000ffff3c7224 */ /* 0x000fc400078e0016 */
[----:B------:R-:W-:Y:S02]  /*47c0*/  IMAD.MOV.U32 R61, RZ, RZ, R23 ;  /* 0x000000ffff3d7224 */ /* 0x000fe400078e0017 */
[C---:B-1----:R-:W-:Y:S06]  /*47d0*/  HMMA.16816.F32 R20, R84.reuse, R76, R56 ;  /* 0x0000004c5414723c */ /* 0x042fec0000001838 */
[----:B------:R-:W-:Y:S01]  /*47e0*/  HMMA.16816.F32 R80, R84, R68, R80 ;  /* 0x000000445450723c */ /* 0x000fe20000001850 */
[----:B------:R-:W-:Y:S02]  /*47f0*/  VIADD R3, R3, 0xffffffff ;  /* 0xffffffff03037836 */ /* 0x000fe40000000000 */
[----:B------:R-:W-:-:S03]  /*4800*/  IMAD.WIDE R110, R126, 0x2, R110 ;  /* 0x000000027e6e7825 */ /* 0x000fc600078e026e */
[----:B------:R-:W-:Y:S01]  /*4810*/  ISETP.NE.U32.AND P0, PT, R3, RZ, PT ;  /* 0x000000ff0300720c */ /* 0x000fe20003f05070 */
[----:B------:R-:W-:-:S04]  /*4820*/  IMAD.WIDE R108, R126, 0x2, R108 ;  /* 0x000000027e6c7825 */ /* 0x000fc800078e026c */
[----:B------:R-:W-:Y:S02]  /*4830*/  IMAD.MOV.U32 R13, RZ, RZ, R110 ;  /* 0x000000ffff0d7224 */ /* 0x000fe400078e006e */
[----:B------:R-:W-:Y:S02]  /*4840*/  IMAD.MOV.U32 R11, RZ, RZ, R111 ;  /* 0x000000ffff0b7224 */ /* 0x000fe400078e006f */
[----:B------:R-:W-:-:S04]  /*4850*/  IMAD.WIDE R110, R126, 0x2, R106 ;  /* 0x000000027e6e7825 */ /* 0x000fc800078e026a */
[----:B------:R-:W-:-:S04]  /*4860*/  IMAD.WIDE R56, R126, 0x2, R30 ;  /* 0x000000027e387825 */ /* 0x000fc800078e021e */
[----:B------:R-:W-:Y:S02]  /*4870*/  IMAD.MOV.U32 R107, RZ, RZ, R108 ;  /* 0x000000ffff6b7224 */ /* 0x000fe400078e006c */
[----:B------:R-:W-:Y:S02]  /*4880*/  IMAD.MOV.U32 R17, RZ, RZ, R109 ;  /* 0x000000ffff117224 */ /* 0x000fe400078e006d */
[C---:B------:R-:W-:Y:S01]  /*4890*/  IMAD.WIDE R108, R126.reuse, 0x2, R102 ;  /* 0x000000027e6c7825 */ /* 0x040fe200078e0266 */
[----:B---3--:R-:W-:Y:S03]  /*48a0*/  HMMA.16816.F32 R64, R48, R70, R64 ;  /* 0x000000463040723c */ /* 0x008fe60000001840 */
[----:B------:R-:W-:-:S04]  /*48b0*/  IMAD.WIDE R62, R126, 0x2, R28 ;  /* 0x000000027e3e7825 */ /* 0x000fc800078e021c */
[----:B------:R-:W-:Y:S02]  /*48c0*/  IMAD.MOV.U32 R31, RZ, RZ, R56 ;  /* 0x000000ffff1f7224 */ /* 0x000fe400078e0038 */
[----:B------:R-:W-:Y:S02]  /*48d0*/  IMAD.MOV.U32 R30, RZ, RZ, R57 ;  /* 0x000000ffff1e7224 */ /* 0x000fe400078e0039 */
[-C--:B------:R-:W-:Y:S01]  /*48e0*/  HMMA.16816.F32 R56, R48, R78.reuse, R72 ;  /* 0x0000004e3038723c */ /* 0x080fe20000001848 */
[----:B------:R-:W-:Y:S02]  /*48f0*/  IMAD.MOV.U32 R103, RZ, RZ, R108 ;  /* 0x000000ffff677224 */ /* 0x000fe400078e006c */
[----:B------:R-:W-:Y:S02]  /*4900*/  IMAD.MOV.U32 R102, RZ, RZ, R109 ;  /* 0x000000ffff667224 */ /* 0x000fe400078e006d */
[----:B------:R-:W-:Y:S01]  /*4910*/  IMAD.MOV.U32 R29, RZ, RZ, R62 ;  /* 0x000000ffff1d7224 */ /* 0x000fe200078e003e */
[----:B-----5:R-:W-:Y:S01]  /*4920*/  HMMA.16816.F32 R76, R52, R78, R20 ;  /* 0x0000004e344c723c */ /* 0x020fe20000001814 */
[----:B------:R-:W-:-:S02]  /*4930*/  IMAD.MOV.U32 R28, RZ, RZ, R63 ;  /* 0x000000ffff1c7224 */ /* 0x000fc400078e003f */
[C---:B------:R-:W-:Y:S01]  /*4940*/  IMAD.WIDE R48, R126.reuse, 0x2, R36 ;  /* 0x000000027e307825 */ /* 0x040fe200078e0224 */
[----:B------:R-:W-:Y:S02]  /*4950*/  UIADD3 UR5, UR5, -0x40, URZ ;  /* 0xffffffc005057890 */ /* 0x000fe4000fffe03f */
[----:B------:R-:W-:Y:S01]  /*4960*/  HMMA.16816.F32 R84, R52, R70, R80 ;  /* 0x000000463454723c */ /* 0x000fe20000001850 */
[----:B------:R-:W-:-:S04]  /*4970*/  IMAD.WIDE R112, R126, 0x2, R112 ;  /* 0x000000027e707825 */ /* 0x000fc800078e0270 */
[----:B------:R-:W-:-:S04]  /*4980*/  IMAD.WIDE R108, R126, 0x2, R100 ;  /* 0x000000027e6c7825 */ /* 0x000fc800078e0264 */
[----:B------:R-:W-:-:S04]  /*4990*/  IMAD.WIDE R68, R126, 0x2, R26 ;  /* 0x000000027e447825 */ /* 0x000fc800078e021a */
[----:B------:R-:W-:-:S04]  /*49a0*/  IMAD.WIDE R62, R126, 0x2, R34 ;  /* 0x000000027e3e7825 */ /* 0x000fc800078e0222 */
[----:B------:R-:W-:-:S04]  /*49b0*/  IMAD.WIDE R42, R126, 0x2, R42 ;  /* 0x000000027e2a7825 */ /* 0x000fc800078e022a */
[----:B------:R-:W-:-:S04]  /*49c0*/  IMAD.WIDE R20, R126, 0x2, R90 ;  /* 0x000000027e147825 */ /* 0x000fc800078e025a */
[----:B------:R-:W-:Y:S02]  /*49d0*/  IMAD.MOV.U32 R37, RZ, RZ, R48 ;  /* 0x000000ffff257224 */ /* 0x000fe400078e0030 */
[----:B------:R-:W-:-:S04]  /*49e0*/  IMAD.WIDE R6, R126, 0x2, R6 ;  /* 0x000000027e067825 */ /* 0x000fc800078e0206 */
[----:B------:R-:W-:Y:S02]  /*49f0*/  IMAD.MOV.U32 R14, RZ, RZ, R112 ;  /* 0x000000ffff0e7224 */ /* 0x000fe400078e0070 */
[----:B------:R-:W-:Y:S02]  /*4a00*/  IMAD.MOV.U32 R12, RZ, RZ, R113 ;  /* 0x000000ffff0c7224 */ /* 0x000fe400078e0071 */
[----:B------:R-:W-:Y:S02]  /*4a10*/  IMAD.MOV.U32 R106, RZ, RZ, R110 ;  /* 0x000000ffff6a7224 */ /* 0x000fe400078e006e */
[----:B------:R-:W-:Y:S02]  /*4a20*/  IMAD.MOV.U32 R15, RZ, RZ, R111 ;  /* 0x000000ffff0f7224 */ /* 0x000fe400078e006f */
[----:B------:R-:W-:-:S04]  /*4a30*/  IMAD.WIDE R96, R126, 0x2, R96 ;  /* 0x000000027e607825 */ /* 0x000fc800078e0260 */
[----:B------:R-:W-:Y:S02]  /*4a40*/  IMAD.MOV.U32 R101, RZ, RZ, R108 ;  /* 0x000000ffff657224 */ /* 0x000fe400078e006c */
[----:B------:R-:W-:Y:S02]  /*4a50*/  IMAD.MOV.U32 R100, RZ, RZ, R109 ;  /* 0x000000ffff647224 */ /* 0x000fe400078e006d */
[----:B------:R-:W-:-:S04]  /*4a60*/  IMAD.WIDE R92, R126, 0x2, R92 ;  /* 0x000000027e5c7825 */ /* 0x000fc800078e025c */
[----:B------:R-:W-:-:S04]  /*4a70*/  IMAD.WIDE R94, R126, 0x2, R94 ;  /* 0x000000027e5e7825 */ /* 0x000fc800078e025e */
[----:B------:R-:W-:-:S04]  /*4a80*/  IMAD.WIDE R18, R126, 0x2, R18 ;  /* 0x000000027e127825 */ /* 0x000fc800078e0212 */
[----:B------:R-:W-:-:S04]  /*4a90*/  IMAD.WIDE R88, R126, 0x2, R88 ;  /* 0x000000027e587825 */ /* 0x000fc800078e0258 */
[----:B------:R-:W-:Y:S02]  /*4aa0*/  IMAD.MOV.U32 R27, RZ, RZ, R68 ;  /* 0x000000ffff1b7224 */ /* 0x000fe400078e0044 */
[----:B------:R-:W-:Y:S02]  /*4ab0*/  IMAD.MOV.U32 R26, RZ, RZ, R69 ;  /* 0x000000ffff1a7224 */ /* 0x000fe400078e0045 */
[----:B------:R-:W-:-:S04]  /*4ac0*/  IMAD.WIDE R32, R126, 0x2, R32 ;  /* 0x000000027e207825 */ /* 0x000fc800078e0220 */
[----:B------:R-:W-:Y:S02]  /*4ad0*/  IMAD.MOV.U32 R35, RZ, RZ, R62 ;  /* 0x000000ffff237224 */ /* 0x000fe400078e003e */
[----:B------:R-:W-:Y:S02]  /*4ae0*/  IMAD.MOV.U32 R34, RZ, RZ, R63 ;  /* 0x000000ffff227224 */ /* 0x000fe400078e003f */
[----:B------:R-:W-:-:S04]  /*4af0*/  IMAD.WIDE R38, R126, 0x2, R38 ;  /* 0x000000027e267825 */ /* 0x000fc800078e0226 */
[----:B------:R-:W-:Y:S02]  /*4b00*/  IMAD.MOV.U32 R36, RZ, RZ, R49 ;  /* 0x000000ffff247224 */ /* 0x000fe400078e0031 */
[----:B------:R-:W-:Y:S02]  /*4b10*/  IMAD.MOV.U32 R48, RZ, RZ, R42 ;  /* 0x000000ffff307224 */ /* 0x000fe400078e002a */
[----:B------:R-:W-:Y:S02]  /*4b20*/  IMAD.MOV.U32 R118, RZ, RZ, R43 ;  /* 0x000000ffff767224 */ /* 0x000fe400078e002b */
[----:B------:R-:W-:-:S04]  /*4b30*/  IMAD.WIDE R46, R126, 0x2, R46 ;  /* 0x000000027e2e7825 */ /* 0x000fc800078e022e */
[----:B------:R-:W-:Y:S02]  /*4b40*/  IMAD.MOV.U32 R91, RZ, RZ, R20 ;  /* 0x000000ffff5b7224 */ /* 0x000fe400078e0014 */
[----:B------:R-:W-:Y:S02]  /*4b50*/  IMAD.MOV.U32 R90, RZ, RZ, R21 ;  /* 0x000000ffff5a7224 */ /* 0x000fe400078e0015 */
[----:B------:R-:W-:-:S04]  /*4b60*/  IMAD.WIDE R44, R126, 0x2, R44 ;  /* 0x000000027e2c7825 */ /* 0x000fc800078e022c */
[----:B------:R-:W-:Y:S01]  /*4b70*/  IMAD.WIDE R40, R163, 0x2, R40 ;  /* 0x00000002a3287825 */ /* 0x000fe200078e0228 */
[----:B------:R-:W-:Y:S06]  /*4b80*/  @P0 BRA `(.L_x_2) ;  /* 0xffffffe000000947 */ /* 0x000fec000383ffff */
[----:B------:R-:W-:Y:S02]  /*4b90*/  F2FP.F16.F32.PACK_AB R79, R79, R87 ;  /* 0x000000574f4f723e */ /* 0x000fe400000000ff */
[----:B------:R-:W-:Y:S02]  /*4ba0*/  F2FP.F16.F32.PACK_AB R78, R78, R86 ;  /* 0x000000564e4e723e */ /* 0x000fe400000000ff */
[----:B------:R-:W-:Y:S02]  /*4bb0*/  F2FP.F16.F32.PACK_AB R77, R77, R85 ;  /* 0x000000554d4d723e */ /* 0x000fe400000000ff */
[----:B------:R-:W-:Y:S02]  /*4bc0*/  F2FP.F16.F32.PACK_AB R76, R76, R84 ;  /* 0x000000544c4c723e */ /* 0x000fe400000000ff */
[----:B------:R-:W-:Y:S02]  /*4bd0*/  F2FP.F16.F32.PACK_AB R59, R59, R67 ;  /* 0x000000433b3b723e */ /* 0x000fe400000000ff */
[----:B------:R-:W-:-:S02]  /*4be0*/  F2FP.F16.F32.PACK_AB R58, R58, R66 ;  /* 0x000000423a3a723e */ /* 0x000fc400000000ff */
[----:B------:R-:W-:Y:S02]  /*4bf0*/  F2FP.F16.F32.PACK_AB R57, R57, R65 ;  /* 0x000000413939723e */ /* 0x000fe400000000ff */
[----:B------:R-:W-:-:S07]  /*4c00*/  F2FP.F16.F32.PACK_AB R56, R56, R64 ;  /* 0x000000403838723e */ /* 0x000fce00000000ff */
.L_x_1:
[----:B------:R-:W-:Y:S01]  /*4c10*/  BAR.SYNC.DEFER_BLOCKING 0x0 ;  /* 0x0000000000007b1d */ /* 0x000fe20000010000 */
[C---:B------:R-:W-:Y:S01]  /*4c20*/  IMAD.SHL.U32 R4, R162.reuse, 0x40, RZ ;  /* 0x00000040a2047824 */ /* 0x040fe200078e00ff */
[----:B------:R-:W-:Y:S01]  /*4c30*/  LOP3.LUT R161, R161, 0x80, RZ, 0xc0, !PT ;  /* 0x00000080a1a17812 */ /* 0x000fe200078ec0ff */
[----:B------:R-:W-:Y:S01]  /*4c40*/  IMAD.SHL.U32 R3, R162, 0x10, RZ ;  /* 0x00000010a2037824 */ /* 0x000fe200078e00ff */
[----:B------:R-:W-:Y:S02]  /*4c50*/  LEA R8, R0, UR4, 0x4 ;  /* 0x0000000400087c11 */ /* 0x000fe4000f8e20ff */
[----:B------:R-:W-:Y:S01]  /*4c60*/  LOP3.LUT R4, R4, 0x200, RZ, 0xc0, !PT ;  /* 0x0000020004047812 */ /* 0x000fe200078ec0ff */
[----:B------:R-:W-:Y:S01]  /*4c70*/  ULDC.64 UR8, c[0x0][0x228] ;  /* 0x00008a0000087ab9 */ /* 0x000fe20000000a00 */
[----:B------:R-:W-:Y:S02]  /*4c80*/  LOP3.LUT R3, R3, 0x70, RZ, 0xc0, !PT ;  /* 0x0000007003037812 */ /* 0x000fe400078ec0ff */
[----:B------:R-:W-:Y:S01]  /*4c90*/  IADD3 R4, R161, UR4, R4 ;  /* 0x00000004a1047c10 */ /* 0x000fe2000fffe004 */
[----:B------:R-:W-:Y:S01]  /*4ca0*/  ULDC UR4, c[0x0][0x244] ;  /* 0x0000910000047ab9 */ /* 0x000fe20000000800 */
[----:B------:R-:W-:Y:S01]  /*4cb0*/  SHF.R.U32.HI R25, RZ, 0x5, R162 ;  /* 0x00000005ff197819 */ /* 0x000fe200000116a2 */
[----:B------:R-:W-:Y:S01]  /*4cc0*/  IMAD R0, R159, UR4, RZ ;  /* 0x000000049f007c24 */ /* 0x000fe2000f8e02ff */
[----:B------:R-:W-:Y:S01]  /*4cd0*/  IADD3 R3, R3, R4, R160 ;  /* 0x0000000403037210 */ /* 0x000fe20007ffe0a0 */
[----:B------:R-:W-:Y:S01]  /*4ce0*/  ULDC.64 UR4, c[0x0][0x220] ;  /* 0x0000880000047ab9 */ /* 0x000fe20000000a00 */
[----:B------:R-:W-:-:S02]  /*4cf0*/  SGXT.U32 R25, R25, 0x1 ;  /* 0x000000011919781a */ /* 0x000fc40000000000 */
[C---:B------:R-:W-:Y:S01]  /*4d00*/  LEA R27, P1, R0.reuse, UR4, 0x1 ;  /* 0x00000004001b7c11 */ /* 0x040fe2000f8208ff */
[----:B------:R-:W-:Y:S01]  /*4d10*/  ULDC UR4, c[0x0][0x248] ;  /* 0x0000920000047ab9 */ /* 0x000fe20000000800 */
[----:B------:R-:W-:Y:S02]  /*4d20*/  ISETP.GE.AND P0, PT, R159, UR8, PT ;  /* 0x000000089f007c0c */ /* 0x000fe4000bf06270 */
[----:B------:R-:W-:Y:S01]  /*4d30*/  LEA.HI.X.SX32 R28, R0, UR5, 0x1, P1 ;  /* 0x00000005001c7c11 */ /* 0x000fe200088f0eff */
[----:B------:R-:W-:Y:S01]  /*4d40*/  STSM.16.M88.4 [R3], R56 ;  /* 0x0000003803007844 */ /* 0x000fe20000000200 */
[C-C-:B------:R-:W-:Y:S02]  /*4d50*/  LOP3.LUT R29, R2.reuse, 0x1e, R25.reuse, 0xfe, !PT ;  /* 0x0000001e021d7812 */ /* 0x140fe400078efe19 */
[C-C-:B------:R-:W-:Y:S01]  /*4d60*/  LOP3.LUT R30, R2.reuse, 0x1c, R25.reuse, 0xfe, !PT ;  /* 0x0000001c021e7812 */ /* 0x140fe200078efe19 */
[----:B------:R0:W-:Y:S01]  /*4d70*/  STSM.16.M88.4 [R3+0x100], R76 ;  /* 0x0001004c03007844 */ /* 0x0001e20000000200 */
[----:B------:R-:W-:-:S02]  /*4d80*/  LOP3.LUT R31, R2, 0x1a, R25, 0xfe, !PT ;  /* 0x0000001a021f7812 */ /* 0x000fc400078efe19 */
[C-C-:B------:R-:W-:Y:S01]  /*4d90*/  LOP3.LUT R0, R2.reuse, 0x18, R25.reuse, 0xfe, !PT ;  /* 0x0000001802007812 */ /* 0x140fe200078efe19 */
[----:B------:R-:W-:Y:S01]  /*4da0*/  BAR.SYNC.DEFER_BLOCKING 0x0 ;  /* 0x0000000000007b1d */ /* 0x000fe20000010000 */
[C-C-:B------:R-:W-:Y:S02]  /*4db0*/  LOP3.LUT R20, R2.reuse, 0x16, R25.reuse, 0xfe, !PT ;  /* 0x0000001602147812 */ /* 0x140fe400078efe19 */
[C-C-:B------:R-:W-:Y:S02]  /*4dc0*/  LOP3.LUT R21, R2.reuse, 0x14, R25.reuse, 0xfe, !PT ;  /* 0x0000001402157812 */ /* 0x140fe400078efe19 */
[C-C-:B------:R-:W-:Y:S02]  /*4dd0*/  LOP3.LUT R22, R2.reuse, 0x12, R25.reuse, 0xfe, !PT ;  /* 0x0000001202167812 */ /* 0x140fe400078efe19 */
[C-C-:B------:R-:W-:Y:S02]  /*4de0*/  LOP3.LUT R23, R2.reuse, 0x10, R25.reuse, 0xfe, !PT ;  /* 0x0000001002177812 */ /* 0x140fe400078efe19 */
[----:B------:R-:W-:-:S02]  /*4df0*/  LOP3.LUT R19, R2, 0xe, R25, 0xfe, !PT ;  /* 0x0000000e02137812 */ /* 0x000fc400078efe19 */
[C-C-:B------:R-:W-:Y:S02]  /*4e00*/  LOP3.LUT R18, R2.reuse, 0xc, R25.reuse, 0xfe, !PT ;  /* 0x0000000c02127812 */ /* 0x140fe400078efe19 */
[C---:B0-----:R-:W-:Y:S02]  /*4e10*/  LOP3.LUT R3, R2.reuse, R25, RZ, 0xfc, !PT ;  /* 0x0000001902037212 */ /* 0x041fe400078efcff */
[C-C-:B------:R-:W-:Y:S02]  /*4e20*/  LOP3.LUT R17, R2.reuse, 0xa, R25.reuse, 0xfe, !PT ;  /* 0x0000000a02117812 */ /* 0x140fe400078efe19 */
[C---:B------:R-:W-:Y:S01]  /*4e30*/  ISETP.LT.AND P1, PT, R3.reuse, UR9, !P0 ;  /* 0x0000000903007c0c */ /* 0x040fe2000c721270 */
[----:B------:R-:W-:Y:S01]  /*4e40*/  IMAD R13, R3, UR4, RZ ;  /* 0x00000004030d7c24 */ /* 0x000fe2000f8e02ff */
[C-C-:B------:R-:W-:Y:S02]  /*4e50*/  LOP3.LUT R3, R2.reuse, 0x2, R25.reuse, 0xfe, !PT ;  /* 0x0000000202037812 */ /* 0x140fe400078efe19 */
[----:B------:R-:W-:-:S02]  /*4e60*/  LOP3.LUT R16, R2, 0x6, R25, 0xfe, !PT ;  /* 0x0000000602107812 */ /* 0x000fc400078efe19 */
[C---:B------:R-:W-:Y:S01]  /*4e70*/  ISETP.LT.AND P5, PT, R3.reuse, UR9, !P0 ;  /* 0x0000000903007c0c */ /* 0x040fe2000c7a1270 */
[----:B------:R-:W0:Y:S01]  /*4e80*/  LDS.128 R4, [R8] ;  /* 0x0000000008047984 */ /* 0x000e220000000c00 */
[----:B------:R-:W-:Y:S01]  /*4e90*/  IMAD R15, R3, UR4, RZ ;  /* 0x00000004030f7c24 */ /* 0x000fe2000f8e02ff */
[C-C-:B------:R-:W-:Y:S02]  /*4ea0*/  LOP3.LUT R3, R2.reuse, 0x8, R25.reuse, 0xfe, !PT ;  /* 0x0000000802037812 */ /* 0x140fe400078efe19 */
[----:B------:R-:W1:Y:S01]  /*4eb0*/  LDS.128 R8, [R8+0x400] ;  /* 0x0004000008087984 */ /* 0x000e620000000c00 */
[CC--:B------:R-:W-:Y:S02]  /*4ec0*/  LEA R12, P2, R13.reuse, R27.reuse, 0x1 ;  /* 0x0000001b0d0c7211 */ /* 0x0c0fe400078408ff */
[----:B------:R-:W-:Y:S01]  /*4ed0*/  LOP3.LUT R2, R2, 0x4, R25, 0xfe, !PT ;  /* 0x0000000402027812 */ /* 0x000fe200078efe19 */
[----:B------:R-:W-:Y:S01]  /*4ee0*/  IMAD R25, R16, UR4, RZ ;  /* 0x0000000410197c24 */ /* 0x000fe2000f8e02ff */
[----:B------:R-:W-:Y:S01]  /*4ef0*/  LEA.HI.X.SX32 R13, R13, R28, 0x1, P2 ;  /* 0x0000001c0d0d7211 */ /* 0x000fe200010f0eff */
[----:B------:R-:W-:Y:S01]  /*4f00*/  IMAD R26, R3, UR4, RZ ;  /* 0x00000004031a7c24 */ /* 0x000fe2000f8e02ff */
[----:B------:R-:W-:Y:S01]  /*4f10*/  LEA R14, P2, R15, R27, 0x1 ;  /* 0x0000001b0f0e7211 */ /* 0x000fe200078408ff */
[C---:B------:R-:W-:Y:S01]  /*4f20*/  IMAD R24, R2.reuse, UR4, RZ ;  /* 0x0000000402187c24 */ /* 0x040fe2000f8e02ff */
[----:B------:R-:W-:-:S02]  /*4f30*/  ISETP.LT.AND P4, PT, R2, UR9, !P0 ;  /* 0x0000000902007c0c */ /* 0x000fc4000c781270 */
[-C--:B------:R-:W-:Y:S02]  /*4f40*/  LEA.HI.X.SX32 R15, R15, R28.reuse, 0x1, P2 ;  /* 0x0000001c0f0f7211 */ /* 0x080fe400010f0eff */
[-C--:B------:R-:W-:Y:S02]  /*4f50*/  LEA R2, P2, R24, R27.reuse, 0x1 ;  /* 0x0000001b18027211 */ /* 0x080fe400078408ff */
[----:B------:R-:W-:Y:S01]  /*4f60*/  ISETP.LT.AND P3, PT, R16, UR9, !P0 ;  /* 0x0000000910007c0c */ /* 0x000fe2000c761270 */
[----:B0-----:R0:W-:Y:S01]  /*4f70*/  @P1 STG.E.U16 desc[UR6][R12.64], R4 ;  /* 0x000000040c001986 */ /* 0x0011e2000c101506 */
[----:B------:R-:W-:Y:S02]  /*4f80*/  ISETP.LT.AND P1, PT, R3, UR9, !P0 ;  /* 0x0000000903007c0c */ /* 0x000fe4000c721270 */
[----:B------:R-:W-:Y:S01]  /*4f90*/  LEA.HI.X.SX32 R3, R24, R28, 0x1, P2 ;  /* 0x0000001c18037211 */ /* 0x000fe200010f0eff */
[----:B------:R2:W-:Y:S01]  /*4fa0*/  @P5 STG.E.U16 desc[UR6][R14.64], R5 ;  /* 0x000000050e005986 */ /* 0x0005e2000c101506 */
[----:B------:R-:W-:Y:S01]  /*4fb0*/  IMAD R24, R17, UR4, RZ ;  /* 0x0000000411187c24 */ /* 0x000fe2000f8e02ff */
[----:B------:R-:W-:-:S02]  /*4fc0*/  LEA R16, P5, R25, R27, 0x1 ;  /* 0x0000001b19107211 */ /* 0x000fc400078a08ff */
[----:B------:R-:W-:Y:S01]  /*4fd0*/  ISETP.LT.AND P2, PT, R17, UR9, !P0 ;  /* 0x0000000911007c0c */ /* 0x000fe2000c741270 */
[----:B------:R3:W-:Y:S01]  /*4fe0*/  @P4 STG.E.U16 desc[UR6][R2.64], R6 ;  /* 0x0000000602004986 */ /* 0x0007e2000c101506 */
[----:B------:R-:W-:Y:S02]  /*4ff0*/  LEA.HI.X.SX32 R17, R25, R28, 0x1, P5 ;  /* 0x0000001c19117211 */ /* 0x000fe400028f0eff */
[----:B0-----:R-:W-:-:S03]  /*5000*/  LEA R12, P6, R26, R27, 0x1 ;  /* 0x0000001b1a0c7211 */ /* 0x001fc600078c08ff */
[----:B------:R0:W-:Y:S01]  /*5010*/  @P3 STG.E.U16 desc[UR6][R16.64], R7 ;  /* 0x0000000710003986 */ /* 0x0001e2000c101506 */
[-C--:B--2---:R-:W-:Y:S02]  /*5020*/  LEA R14, P4, R24, R27.reuse, 0x1 ;  /* 0x0000001b180e7211 */ /* 0x084fe400078808ff */
[-C--:B------:R-:W-:Y:S02]  /*5030*/  LEA.HI.X.SX32 R13, R26, R28.reuse, 0x1, P6 ;  /* 0x0000001c1a0d7211 */ /* 0x080fe400030f0eff */
[-C--:B------:R-:W-:Y:S01]  /*5040*/  LEA.HI.X.SX32 R15, R24, R28.reuse, 0x1, P4 ;  /* 0x0000001c180f7211 */ /* 0x080fe200020f0eff */
[C---:B------:R-:W-:Y:S01]  /*5050*/  IMAD R24, R18.reuse, UR4, RZ ;  /* 0x0000000412187c24 */ /* 0x040fe2000f8e02ff */
[----:B------:R-:W-:Y:S01]  /*5060*/  ISETP.LT.AND P3, PT, R18, UR9, !P0 ;  /* 0x0000000912007c0c */ /* 0x000fe2000c761270 */
[----:B-1----:R1:W-:Y:S01]  /*5070*/  @P1 STG.E.U16 desc[UR6][R12.64], R8 ;  /* 0x000000080c001986 */ /* 0x0023e2000c101506 */
[----:B---3--:R-:W-:Y:S01]  /*5080*/  IMAD R3, R19, UR4, RZ ;  /* 0x0000000413037c24 */ /* 0x008fe2000f8e02ff */
[C---:B------:R-:W-:Y:S01]  /*5090*/  ISETP.LT.AND P1, PT, R23.reuse, UR9, !P0 ;  /* 0x0000000917007c0c */ /* 0x040fe2000c721270 */
[----:B------:R-:W-:Y:S01]  /*50a0*/  IMAD R23, R23, UR4, RZ ;  /* 0x0000000417177c24 */ /* 0x000fe2000f8e02ff */
[C---:B------:R-:W-:Y:S01]  /*50b0*/  LEA R18, P4, R24.reuse, R27, 0x1 ;  /* 0x0000001b18127211 */ /* 0x040fe200078808ff */
[----:B------:R2:W-:Y:S01]  /*50c0*/  @P2 STG.E.U16 desc[UR6][R14.64], R9 ;  /* 0x000000090e002986 */ /* 0x0005e2000c101506 */
[----:B------:R-:W-:Y:S01]  /*50d0*/  ISETP.LT.AND P2, PT, R19, UR9, !P0 ;  /* 0x0000000913007c0c */ /* 0x000fe2000c741270 */
[----:B0-----:R-:W-:Y:S01]  /*50e0*/  IMAD R17, R31, UR4, RZ ;  /* 0x000000041f117c24 */ /* 0x001fe2000f8e02ff */
[----:B------:R-:W-:-:S02]  /*50f0*/  LEA.HI.X.SX32 R19, R24, R28, 0x1, P4 ;  /* 0x0000001c18137211 */ /* 0x000fc400020f0eff */
[C---:B------:R-:W-:Y:S01]  /*5100*/  ISETP.LT.AND P4, PT, R22.reuse, UR9, !P0 ;  /* 0x0000000916007c0c */ /* 0x040fe2000c781270 */
[----:B------:R-:W-:Y:S01]  /*5110*/  IMAD R22, R22, UR4, RZ ;  /* 0x0000000416167c24 */ /* 0x000fe2000f8e02ff */
[-C--:B------:R-:W-:Y:S01]  /*5120*/  LEA R2, P5, R3, R27.reuse, 0x1 ;  /* 0x0000001b03027211 */ /* 0x080fe200078a08ff */
[----:B------:R0:W-:Y:S01]  /*5130*/  @P3 STG.E.U16 desc[UR6][R18.64], R10 ;  /* 0x0000000a12003986 */ /* 0x0001e2000c101506 */
[-C--:B-1----:R-:W-:Y:S02]  /*5140*/  LEA R12, P3, R23, R27.reuse, 0x1 ;  /* 0x0000001b170c7211 */ /* 0x082fe400078608ff */
[-C--:B------:R-:W-:Y:S02]  /*5150*/  LEA.HI.X.SX32 R3, R3, R28.reuse, 0x1, P5 ;  /* 0x0000001c03037211 */ /* 0x080fe400028f0eff */
[----:B--2---:R-:W-:Y:S02]  /*5160*/  LEA R14, P6, R22, R27, 0x1 ;  /* 0x0000001b160e7211 */ /* 0x004fe400078c08ff */
[----:B------:R-:W-:Y:S01]  /*5170*/  PRMT R6, R4, 0x7632, R6 ;  /* 0x0000763204067816 */ /* 0x000fe20000000006 */
[----:B------:R1:W-:Y:S01]  /*5180*/  @P2 STG.E.U16 desc[UR6][R2.64], R11 ;  /* 0x0000000b02002986 */ /* 0x0003e2000c101506 */
[----:B------:R-:W-:-:S02]  /*5190*/  LEA.HI.X.SX32 R13, R23, R28, 0x1, P3 ;  /* 0x0000001c170d7211 */ /* 0x000fc400018f0eff */
[----:B------:R-:W-:Y:S01]  /*51a0*/  PRMT R7, R5, 0x7632, R7 ;  /* 0x0000763205077816 */ /* 0x000fe20000000007 */
[----:B0-----:R-:W-:Y:S01]  /*51b0*/  IMAD R19, R30, UR4, RZ ;  /* 0x000000041e137c24 */ /* 0x001fe2000f8e02ff */
[----:B------:R-:W-:Y:S01]  /*51c0*/  LEA.HI.X.SX32 R15, R22, R28, 0x1, P6 ;  /* 0x0000001c160f7211 */ /* 0x000fe200030f0eff */
[----:B------:R0:W-:Y:S01]  /*51d0*/  @P1 STG.E.U16 desc[UR6][R12.64], R6 ;  /* 0x000000060c001986 */ /* 0x0001e2000c101506 */
[C---:B------:R-:W-:Y:S01]  /*51e0*/  ISETP.LT.AND P5, PT, R21.reuse, UR9, !P0 ;  /* 0x0000000915007c0c */ /* 0x040fe2000c7a1270 */
[----:B------:R-:W-:Y:S01]  /*51f0*/  IMAD R21, R21, UR4, RZ ;  /* 0x0000000415157c24 */ /* 0x000fe2000f8e02ff */
[----:B------:R-:W-:Y:S01]  /*5200*/  ISETP.LT.AND P3, PT, R0, UR9, !P0 ;  /* 0x0000000900007c0c */ /* 0x000fe2000c761270 */
[----:B------:R2:W-:Y:S01]  /*5210*/  @P4 STG.E.U16 desc[UR6][R14.64], R7 ;  /* 0x000000070e004986 */ /* 0x0005e2000c101506 */
[C---:B------:R-:W-:Y:S01]  /*5220*/  ISETP.LT.AND P4, PT, R20.reuse, UR9, !P0 ;  /* 0x0000000914007c0c */ /* 0x040fe2000c781270 */
[----:B------:R-:W-:Y:S01]  /*5230*/  IMAD R20, R20, UR4, RZ ;  /* 0x0000000414147c24 */ /* 0x000fe2000f8e02ff */
[-C--:B-1----:R-:W-:Y:S01]  /*5240*/  LEA R2, P6, R21, R27.reuse, 0x1 ;  /* 0x0000001b15027211 */ /* 0x082fe200078c08ff */
[----:B------:R-:W-:Y:S01]  /*5250*/  IMAD R0, R0, UR4, RZ ;  /* 0x0000000400007c24 */ /* 0x000fe2000f8e02ff */
[----:B------:R-:W-:Y:S01]  /*5260*/  PRMT R8, R8, 0x7632, R8 ;  /* 0x0000763208087816 */ /* 0x000fe20000000008 */
[----:B------:R-:W-:Y:S01]  /*5270*/  IMAD R22, R29, UR4, RZ ;  /* 0x000000041d167c24 */ /* 0x000fe2000f8e02ff */
[----:B------:R-:W-:-:S02]  /*5280*/  LEA R4, P1, R20, R27, 0x1 ;  /* 0x0000001b14047211 */ /* 0x000fc400078208ff */
[-C--:B------:R-:W-:Y:S02]  /*5290*/  LEA.HI.X.SX32 R3, R21, R28.reuse, 0x1, P6 ;  /* 0x0000001c15037211 */ /* 0x080fe400030f0eff */
[-C--:B0-----:R-:W-:Y:S02]  /*52a0*/  LEA R12, P2, R0, R27.reuse, 0x1 ;  /* 0x0000001b000c7211 */ /* 0x081fe400078408ff */
[-C--:B--2---:R-:W-:Y:S02]  /*52b0*/  LEA R14, P6, R17, R27.reuse, 0x1 ;  /* 0x0000001b110e7211 */ /* 0x084fe400078c08ff */
[-C--:B------:R-:W-:Y:S02]  /*52c0*/  LEA.HI.X.SX32 R5, R20, R28.reuse, 0x1, P1 ;  /* 0x0000001c14057211 */ /* 0x080fe400008f0eff */
[----:B------:R-:W-:Y:S02]  /*52d0*/  LEA R16, P1, R19, R27, 0x1 ;  /* 0x0000001b13107211 */ /* 0x000fe400078208ff */
[----:B------:R-:W-:-:S02]  /*52e0*/  LEA.HI.X.SX32 R13, R0, R28, 0x1, P2 ;  /* 0x0000001c000d7211 */ /* 0x000fc400010f0eff */
[-C--:B------:R-:W-:Y:S02]  /*52f0*/  LEA.HI.X.SX32 R15, R17, R28.reuse, 0x1, P6 ;  /* 0x0000001c110f7211 */ /* 0x080fe400030f0eff */
[----:B------:R-:W-:Y:S02]  /*5300*/  ISETP.LT.AND P2, PT, R31, UR9, !P0 ;  /* 0x000000091f007c0c */ /* 0x000fe4000c741270 */
[----:B------:R-:W-:Y:S02]  /*5310*/  LEA.HI.X.SX32 R17, R19, R28, 0x1, P1 ;  /* 0x0000001c13117211 */ /* 0x000fe400008f0eff */
[----:B------:R-:W-:Y:S02]  /*5320*/  ISETP.LT.AND P1, PT, R30, UR9, !P0 ;  /* 0x000000091e007c0c */ /* 0x000fe4000c721270 */
[----:B------:R-:W-:Y:S02]  /*5330*/  ISETP.LT.AND P0, PT, R29, UR9, !P0 ;  /* 0x000000091d007c0c */ /* 0x000fe4000c701270 */
[----:B------:R-:W-:-:S02]  /*5340*/  PRMT R6, R6, 0x7632, R6 ;  /* 0x0000763206067816 */ /* 0x000fc40000000006 */
[----:B------:R-:W-:Y:S02]  /*5350*/  PRMT R7, R7, 0x7632, R7 ;  /* 0x0000763207077816 */ /* 0x000fe40000000007 */
[----:B------:R-:W-:Y:S01]  /*5360*/  PRMT R9, R9, 0x7632, R9 ;  /* 0x0000763209097816 */ /* 0x000fe20000000009 */
[----:B------:R0:W-:Y:S01]  /*5370*/  @P5 STG.E.U16 desc[UR6][R2.64], R6 ;  /* 0x0000000602005986 */ /* 0x0001e2000c101506 */
[----:B------:R-:W-:Y:S02]  /*5380*/  PRMT R10, R10, 0x7632, R10 ;  /* 0x000076320a0a7816 */ /* 0x000fe4000000000a */
[C---:B------:R-:W-:Y:S01]  /*5390*/  LEA R18, P6, R22.reuse, R27, 0x1 ;  /* 0x0000001b16127211 */ /* 0x040fe200078c08ff */
[----:B------:R0:W-:Y:S03]  /*53a0*/  @P4 STG.E.U16 desc[UR6][R4.64], R7 ;  /* 0x0000000704004986 */ /* 0x0001e6000c101506 */
[----:B------:R-:W-:Y:S01]  /*53b0*/  LEA.HI.X.SX32 R19, R22, R28, 0x1, P6 ;  /* 0x0000001c16137211 */ /* 0x000fe200030f0eff */
[----:B------:R0:W-:Y:S04]  /*53c0*/  @P3 STG.E.U16 desc[UR6][R12.64], R8 ;  /* 0x000000080c003986 */ /* 0x0001e8000c101506 */
[----:B------:R0:W-:Y:S04]  /*53d0*/  @P2 STG.E.U16 desc[UR6][R14.64], R9 ;  /* 0x000000090e002986 */ /* 0x0001e8000c101506 */
[----:B------:R0:W-:Y:S01]  /*53e0*/  @P1 STG.E.U16 desc[UR6][R16.64], R10 ;  /* 0x0000000a10001986 */ /* 0x0001e2000c101506 */
[----:B------:R-:W-:Y:S05]  /*53f0*/  @!P0 EXIT ;  /* 0x000000000000894d */ /* 0x000fea0003800000 */
[----:B0-----:R-:W-:-:S05]  /*5400*/  PRMT R9, R11, 0x7632, R9 ;  /* 0x000076320b097816 */ /* 0x001fca0000000009 */
[----:B------:R-:W-:Y:S01]  /*5410*/  STG.E.U16 desc[UR6][R18.64], R9 ;  /* 0x0000000912007986 */ /* 0x000fe2000c101506 */
[----:B------:R-:W-:Y:S05]  /*5420*/  EXIT ;  /* 0x000000000000794d */ /* 0x000fea0003800000 */
.L_x_3:
[----:B------:R-:W-:-:S00]  /*5430*/  BRA `(.L_x_3) ;  /* 0xfffffffc00fc7947 */ /* 0x000fc0000383ffff */
[----:B------:R-:W-:-:S00]  /*5440*/  NOP ;  /* 0x0000000000007918 */ /* 0x000fc00000000000 */
        /* <DEDUP_REMOVED lines=11> */
.L_x_4:


//--------------------- .nv.shared.matmul_kernel  --------------------------
	.section	.nv.shared.matmul_kernel,"aw",@nobits
	.sectionflags	@""
	.align	16
	.zero		1024


//--------------------- .nv.shared.reserved.0     --------------------------
	.section	.nv.shared.reserved.0,"aw",@nobits
	.weak		__nv_reservedSMEM_offset_0_alias
	.size		__nv_reservedSMEM_offset_0_alias, 0, 0
	.other		__nv_reservedSMEM_offset_0_alias,@"STO_CUDA_RESERVED_SHARED STV_DEFAULT"
__nv_reservedSMEM_offset_0_alias:
	.zero		0


//--------------------- .nv.constant0.matmul_kernel --------------------------
	.section	.nv.constant0.matmul_kernel,"a",@progbits
	.sectionflags	@""
	.align	4
.nv.constant0.matmul_kernel:
	.zero		608


//--------------------- SYMBOLS --------------------------

	.type		.nv.reservedSmem.offset0,@object
	.size		.nv.reservedSmem.offset0,0x4
